	.target	sm_90a

	.elftype	@"ET_EXEC"


//--------------------- .note.nv.tkinfo           --------------------------
	.section	.note.nv.tkinfo,"",@"SHT_NOTE"
	.sectionflags	@"SHF_NOTE_NV_TKINFO"
	.tkinfo
        /*0018*/ 	.word	0x00000002
        /*0030*/ 	.string	""
        /*0030*/ 	.string	"ptxas"
        /*0030*/ 	.string	"Cuda compilation tools, release 13.0, V13.0.88"
        /*0030*/ 	.string	"Build cuda_13.0.r13.0/compiler.36424714_0"
        /*0030*/ 	.string	"-arch sm_90a -m 64 "



//--------------------- .note.nv.cuinfo           --------------------------
	.section	.note.nv.cuinfo,"",@"SHT_NOTE"
	.sectionflags	@"SHF_NOTE_NV_CUINFO"
        /*0018*/ 	.short	0x0002
        /*001a*/ 	.short	0x005a
        /*001c*/ 	.short	0x0082
	.zero		2


//--------------------- .nv.info                  --------------------------
	.section	.nv.info,"",@"SHT_CUDA_INFO"
	.align	4


	//----- nvinfo : EIATTR_REGCOUNT
	.align		4
        /*0000*/ 	.byte	0x04, 0x2f
        /*0002*/ 	.short	(.L_16 - .L_15)
	.align		4
.L_15:
        /*0004*/ 	.word	index@(_ZN7cutlass13device_kernelINS_4gemm6kernel13GemmUniversalIN4cute5tupleIJiiiiEEENS1_10collective13CollectiveMmaINS1_39MainloopSm90TmaGmmaRmemAWarpSpecializedILi4ENS5_IJNS4_1CILi1EEESB_SB_EEENS1_35KernelTmaWarpSpecializedCooperativeEEENS5_IJNSA_ILi128EEENSA_ILi256EEESF_EEENS_12float_e5m2_tENS5_IJlSB_lEEENS_12float_e4m3_tENS5_IJSB_llEEENS4_8TiledMMAINS4_8MMA_AtomIJNS4_4SM904GMMA31MMA_64x256x32_F32E4M3E5M2_RS_TNILNSP_7ScaleInE1ELSR_1EEEEEENS4_6LayoutINS5_IJNSA_ILi2EEESB_SB_EEENS5_IJSB_NSA_ILi0EEESX_EEEEENS5_IJNS4_10UnderscoreES10_S10_EEEEENS4_13SM90_TMA_LOADENS4_14ComposedLayoutINS4_7SwizzleILi3ELi4ELi3EEENS4_18smem_ptr_flag_bitsILi8EEENSU_INS5_IJNSA_ILi8EEESF_EEENS5_IJSF_SB_EEEEEEEvNS4_8identityES13_NS14_IS16_S18_NSU_INS5_IJSF_S19_EEENS5_IJSB_SF_EEEEEEENS4_9Copy_AtomIJNS4_39AutoVectorizingCopyWithAssumedAlignmentILi128EEESK_EEES1E_EENS_8epilogue10collective6detail29Sm90TmaWarpSpecializedAdapterINS1P_15DefaultEpilogueISI_SJ_SJ_NS1O_6thread17LinearCombinationISI_Li1EffLNS1T_9ScaleType4KindE0ELNS_15FloatRoundStyleE2ESI_EENS1_15EpilogueDefaultEEEEEvvEEEEvNT_6ParamsE)
        /*0008*/ 	.word	0x000000a8


	//----- nvinfo : EIATTR_FRAME_SIZE
	.align		4
.L_16:
        /*000c*/ 	.byte	0x04, 0x11
        /*000e*/ 	.short	(.L_18 - .L_17)
	.align		4
.L_17:
        /*0010*/ 	.word	index@(_ZN7cutlass13device_kernelINS_4gemm6kernel13GemmUniversalIN4cute5tupleIJiiiiEEENS1_10collective13CollectiveMmaINS1_39MainloopSm90TmaGmmaRmemAWarpSpecializedILi4ENS5_IJNS4_1CILi1EEESB_SB_EEENS1_35KernelTmaWarpSpecializedCooperativeEEENS5_IJNSA_ILi128EEENSA_ILi256EEESF_EEENS_12float_e5m2_tENS5_IJlSB_lEEENS_12float_e4m3_tENS5_IJSB_llEEENS4_8TiledMMAINS4_8MMA_AtomIJNS4_4SM904GMMA31MMA_64x256x32_F32E4M3E5M2_RS_TNILNSP_7ScaleInE1ELSR_1EEEEEENS4_6LayoutINS5_IJNSA_ILi2EEESB_SB_EEENS5_IJSB_NSA_ILi0EEESX_EEEEENS5_IJNS4_10UnderscoreES10_S10_EEEEENS4_13SM90_TMA_LOADENS4_14ComposedLayoutINS4_7SwizzleILi3ELi4ELi3EEENS4_18smem_ptr_flag_bitsILi8EEENSU_INS5_IJNSA_ILi8EEESF_EEENS5_IJSF_SB_EEEEEEEvNS4_8identityES13_NS14_IS16_S18_NSU_INS5_IJSF_S19_EEENS5_IJSB_SF_EEEEEEENS4_9Copy_AtomIJNS4_39AutoVectorizingCopyWithAssumedAlignmentILi128EEESK_EEES1E_EENS_8epilogue10collective6detail29Sm90TmaWarpSpecializedAdapterINS1P_15DefaultEpilogueISI_SJ_SJ_NS1O_6thread17LinearCombinationISI_Li1EffLNS1T_9ScaleType4KindE0ELNS_15FloatRoundStyleE2ESI_EENS1_15EpilogueDefaultEEEEEvvEEEEvNT_6ParamsE)
        /*0014*/ 	.word	0x00000000


	//----- nvinfo : EIATTR_MIN_STACK_SIZE
	.align		4
.L_18:
        /*0018*/ 	.byte	0x04, 0x12
        /*001a*/ 	.short	(.L_20 - .L_19)
	.align		4
.L_19:
        /*001c*/ 	.word	index@(_ZN7cutlass13device_kernelINS_4gemm6kernel13GemmUniversalIN4cute5tupleIJiiiiEEENS1_10collective13CollectiveMmaINS1_39MainloopSm90TmaGmmaRmemAWarpSpecializedILi4ENS5_IJNS4_1CILi1EEESB_SB_EEENS1_35KernelTmaWarpSpecializedCooperativeEEENS5_IJNSA_ILi128EEENSA_ILi256EEESF_EEENS_12float_e5m2_tENS5_IJlSB_lEEENS_12float_e4m3_tENS5_IJSB_llEEENS4_8TiledMMAINS4_8MMA_AtomIJNS4_4SM904GMMA31MMA_64x256x32_F32E4M3E5M2_RS_TNILNSP_7ScaleInE1ELSR_1EEEEEENS4_6LayoutINS5_IJNSA_ILi2EEESB_SB_EEENS5_IJSB_NSA_ILi0EEESX_EEEEENS5_IJNS4_10UnderscoreES10_S10_EEEEENS4_13SM90_TMA_LOADENS4_14ComposedLayoutINS4_7SwizzleILi3ELi4ELi3EEENS4_18smem_ptr_flag_bitsILi8EEENSU_INS5_IJNSA_ILi8EEESF_EEENS5_IJSF_SB_EEEEEEEvNS4_8identityES13_NS14_IS16_S18_NSU_INS5_IJSF_S19_EEENS5_IJSB_SF_EEEEEEENS4_9Copy_AtomIJNS4_39AutoVectorizingCopyWithAssumedAlignmentILi128EEESK_EEES1E_EENS_8epilogue10collective6detail29Sm90TmaWarpSpecializedAdapterINS1P_15DefaultEpilogueISI_SJ_SJ_NS1O_6thread17LinearCombinationISI_Li1EffLNS1T_9ScaleType4KindE0ELNS_15FloatRoundStyleE2ESI_EENS1_15EpilogueDefaultEEEEEvvEEEEvNT_6ParamsE)
        /*0020*/ 	.word	0x00000000
.L_20:


//--------------------- .nv.compat                --------------------------
	.section	.nv.compat,"",@"SHT_CUDA_COMPAT_INFO"
	.align	4
        /*0000*/ 	.byte	0x02, 0x09, 0x01, 0x00, 0x02, 0x02, 0x04, 0x00, 0x02, 0x05, 0x05, 0x00, 0x03, 0x07, 0x01, 0x01
        /*0010*/ 	.byte	0x02, 0x03, 0x01, 0x00, 0x02, 0x06, 0x01, 0x00, 0x04, 0x0b, 0x08, 0x00, 0x00, 0x00, 0x00, 0x00
        /*0020*/ 	.byte	0x00, 0x00, 0x00, 0x00


//--------------------- .nv.info._ZN7cutlass13device_kernelINS_4gemm6kernel13GemmUniversalIN4cute5tupleIJiiiiEEENS1_10collective13CollectiveMmaINS1_39MainloopSm90TmaGmmaRmemAWarpSpecializedILi4ENS5_IJNS4_1CILi1EEESB_SB_EEENS1_35KernelTmaWarpSpecializedCooperativeEEENS5_IJNSA_ILi128EEENSA_ILi256EEESF_EEENS_12float_e5m2_tENS5_IJlSB_lEEENS_12float_e4m3_tENS5_IJSB_llEEENS4_8TiledMMAINS4_8MMA_AtomIJNS4_4SM904GMMA31MMA_64x256x32_F32E4M3E5M2_RS_TNILNSP_7ScaleInE1ELSR_1EEEEEENS4_6LayoutINS5_IJNSA_ILi2EEESB_SB_EEENS5_IJSB_NSA_ILi0EEESX_EEEEENS5_IJNS4_10UnderscoreES10_S10_EEEEENS4_13SM90_TMA_LOADENS4_14ComposedLayoutINS4_7SwizzleILi3ELi4ELi3EEENS4_18smem_ptr_flag_bitsILi8EEENSU_INS5_IJNSA_ILi8EEESF_EEENS5_IJSF_SB_EEEEEEEvNS4_8identityES13_NS14_IS16_S18_NSU_INS5_IJSF_S19_EEENS5_IJSB_SF_EEEEEEENS4_9Copy_AtomIJNS4_39AutoVectorizingCopyWithAssumedAlignmentILi128EEESK_EEES1E_EENS_8epilogue10collective6detail29Sm90TmaWarpSpecializedAdapterINS1P_15DefaultEpilogueISI_SJ_SJ_NS1O_6thread17LinearCombinationISI_Li1EffLNS1T_9ScaleType4KindE0ELNS_15FloatRoundStyleE2ESI_EENS1_15EpilogueDefaultEEEEEvvEEEEvNT_6ParamsE --------------------------
	.section	.nv.info._ZN7cutlass13device_kernelINS_4gemm6kernel13GemmUniversalIN4cute5tupleIJiiiiEEENS1_10collective13CollectiveMmaINS1_39MainloopSm90TmaGmmaRmemAWarpSpecializedILi4ENS5_IJNS4_1CILi1EEESB_SB_EEENS1_35KernelTmaWarpSpecializedCooperativeEEENS5_IJNSA_ILi128EEENSA_ILi256EEESF_EEENS_12float_e5m2_tENS5_IJlSB_lEEENS_12float_e4m3_tENS5_IJSB_llEEENS4_8TiledMMAINS4_8MMA_AtomIJNS4_4SM904GMMA31MMA_64x256x32_F32E4M3E5M2_RS_TNILNSP_7ScaleInE1ELSR_1EEEEEENS4_6LayoutINS5_IJNSA_ILi2EEESB_SB_EEENS5_IJSB_NSA_ILi0EEESX_EEEEENS5_IJNS4_10UnderscoreES10_S10_EEEEENS4_13SM90_TMA_LOADENS4_14ComposedLayoutINS4_7SwizzleILi3ELi4ELi3EEENS4_18smem_ptr_flag_bitsILi8EEENSU_INS5_IJNSA_ILi8EEESF_EEENS5_IJSF_SB_EEEEEEEvNS4_8identityES13_NS14_IS16_S18_NSU_INS5_IJSF_S19_EEENS5_IJSB_SF_EEEEEEENS4_9Copy_AtomIJNS4_39AutoVectorizingCopyWithAssumedAlignmentILi128EEESK_EEES1E_EENS_8epilogue10collective6detail29Sm90TmaWarpSpecializedAdapterINS1P_15DefaultEpilogueISI_SJ_SJ_NS1O_6thread17LinearCombinationISI_Li1EffLNS1T_9ScaleType4KindE0ELNS_15FloatRoundStyleE2ESI_EENS1_15EpilogueDefaultEEEEEvvEEEEvNT_6ParamsE,"",@"SHT_CUDA_INFO"
	.sectionflags	@""
	.align	4


	//----- nvinfo : EIATTR_CUDA_API_VERSION
	.align		4
        /*0000*/ 	.byte	0x04, 0x37
        /*0002*/ 	.short	(.L_22 - .L_21)
.L_21:
        /*0004*/ 	.word	0x00000082


	//----- nvinfo : EIATTR_KPARAM_INFO
	.align		4
.L_22:
        /*0008*/ 	.byte	0x04, 0x17
        /*000a*/ 	.short	(.L_24 - .L_23)
.L_23:
        /*000c*/ 	.word	0x00000000
        /*0010*/ 	.short	0x0000
        /*0012*/ 	.short	0x0070
        /*0014*/ 	.byte	0x00, 0xf0, 0x01, 0x10


	//----- nvinfo : EIATTR_SPARSE_MMA_MASK
	.align		4
.L_24:
        /*0018*/ 	.byte	0x03, 0x50
        /*001a*/ 	.short	0x0000


	//----- nvinfo : EIATTR_MAXREG_COUNT
	.align		4
        /*001c*/ 	.byte	0x03, 0x1b
        /*001e*/ 	.short	0x00a8


	//----- nvinfo : EIATTR_NUM_BARRIERS
	.align		4
        /*0020*/ 	.byte	0x02, 0x4c
        /*0022*/ 	.byte	0x01
	.zero		1


	//----- nvinfo : EIATTR_EXTERNS
	.align		4
        /*0024*/ 	.byte	0x04, 0x0f
        /*0026*/ 	.short	(.L_26 - .L_25)


	//   ....[0]....
	.align		4
.L_25:
        /*0028*/ 	.word	index@(__assertfail)


	//----- nvinfo : EIATTR_MERCURY_ISA_VERSION
	.align		4
.L_26:
        /*002c*/ 	.byte	0x03, 0x5f
        /*002e*/ 	.short	0x0101


	//----- nvinfo : EIATTR_INT_WARP_WIDE_INSTR_OFFSETS
	.align		4
        /*0030*/ 	.byte	0x04, 0x31
        /*0032*/ 	.short	(.L_28 - .L_27)


	//   ....[0]....
.L_27:
        /*0034*/ 	.word	0x000003b0


	//   ....[1]....
        /*0038*/ 	.word	0x000003e0


	//   ....[2]....
        /*003c*/ 	.word	0x000004c0


	//----- nvinfo : EIATTR_COOP_GROUP_MASK_REGIDS
	.align		4
.L_28:
        /*0040*/ 	.byte	0x04, 0x29
        /*0042*/ 	.short	(.L_30 - .L_29)


	//   ....[0]....
.L_29:
        /*0044*/ 	.word	0xffffffff


	//   ....[1]....
        /*0048*/ 	.word	0xffffffff


	//   ....[2]....
        /*004c*/ 	.word	0xffffffff


	//   ....[3]....
        /*0050*/ 	.word	0xffffffff


	//   ....[4]....
        /*0054*/ 	.word	0x0500000f


	//----- nvinfo : EIATTR_COOP_GROUP_INSTR_OFFSETS
	.align		4
.L_30:
        /*0058*/ 	.byte	0x04, 0x28
        /*005a*/ 	.short	(.L_32 - .L_31)


	//   ....[0]....
.L_31:
        /*005c*/ 	.word	0x00000060


	//   ....[1]....
        /*0060*/ 	.word	0x00000070


	//   ....[2]....
        /*0064*/ 	.word	0x00000130


	//   ....[3]....
        /*0068*/ 	.word	0x000002c0


	//   ....[4]....
        /*006c*/ 	.word	0x0000e3d0


	//----- nvinfo : EIATTR_REG_RECONFIG
	.align		4
.L_32:
        /*0070*/ 	.byte	0x01, 0x54
	.zero		2


	//----- nvinfo : EIATTR_SYSCALL_OFFSETS
	.align		4
        /*0074*/ 	.byte	0x04, 0x46
        /*0076*/ 	.short	(.L_34 - .L_33)


	//   ....[0]....
.L_33:
        /*0078*/ 	.word	0x00001070


	//   ....[1]....
        /*007c*/ 	.word	0x000011d0


	//   ....[2]....
        /*0080*/ 	.word	0x000012c0


	//   ....[3]....
        /*0084*/ 	.word	0x0000d4a0


	//   ....[4]....
        /*0088*/ 	.word	0x0000d5d0


	//----- nvinfo : EIATTR_MBARRIER_INSTR_OFFSETS
	.align		4
.L_34:
        /*008c*/ 	.byte	0x04, 0x39
        /*008e*/ 	.short	(.L_36 - .L_35)


	//   ....[0]....
.L_35:
        /*0090*/ 	.word	0x00000230
        /*0094*/ 	.word	0x000000ff
        /*0098*/ 	.word	0x00000000
        /*009c*/ 	.short	0x0100
        /*009e*/ 	.byte	0x08
	.zero		1


	//   ....[1]....
        /*00a0*/ 	.word	0x00000240
        /*00a4*/ 	.word	0x000000ff
        /*00a8*/ 	.word	0x00000020
        /*00ac*/ 	.short	0x0100
        /*00ae*/ 	.byte	0x08
	.zero		1


	//   ....[2]....
        /*00b0*/ 	.word	0x00000250
        /*00b4*/ 	.word	0x000000ff
        /*00b8*/ 	.word	0x00000008
        /*00bc*/ 	.short	0x0100
        /*00be*/ 	.byte	0x08
	.zero		1


	//   ....[3]....
        /*00c0*/ 	.word	0x00000260
        /*00c4*/ 	.word	0x000000ff
        /*00c8*/ 	.word	0x00000028
        /*00cc*/ 	.short	0x0100
        /*00ce*/ 	.byte	0x08
	.zero		1


	//   ....[4]....
        /*00d0*/ 	.word	0x00000270
        /*00d4*/ 	.word	0x000000ff
        /*00d8*/ 	.word	0x00000010
        /*00dc*/ 	.short	0x0100
        /*00de*/ 	.byte	0x08
	.zero		1


	//   ....[5]....
        /*00e0*/ 	.word	0x00000280
        /*00e4*/ 	.word	0x000000ff
        /*00e8*/ 	.word	0x00000030
        /*00ec*/ 	.short	0x0100
        /*00ee*/ 	.byte	0x08
	.zero		1


	//   ....[6]....
        /*00f0*/ 	.word	0x00000290
        /*00f4*/ 	.word	0x000000ff
        /*00f8*/ 	.word	0x00000018
        /*00fc*/ 	.short	0x0100
        /*00fe*/ 	.byte	0x08
	.zero		1


	//   ....[7]....
        /*0100*/ 	.word	0x000002a0
        /*0104*/ 	.word	0x000000ff
        /*0108*/ 	.word	0x00000038
        /*010c*/ 	.short	0x0100
        /*010e*/ 	.byte	0x08
	.zero		1


	//   ....[8]....
        /*0110*/ 	.word	0x00000530
        /*0114*/ 	.word	0x000000ff
        /*0118*/ 	.word	0x00000050
        /*011c*/ 	.short	0x0100
        /*011e*/ 	.byte	0x06
	.zero		1


	//   ....[9]....
        /*0120*/ 	.word	0x00000590
        /*0124*/ 	.word	0x000000ff
        /*0128*/ 	.word	0x00000058
        /*012c*/ 	.short	0x0100
        /*012e*/ 	.byte	0x06
	.zero		1


	//   ....[10]....
        /*0130*/ 	.word	0x000013d0
        /*0134*/ 	.word	0x00000004
        /*0138*/ 	.word	0x00000000
        /*013c*/ 	.short	0x010a
        /*013e*/ 	.byte	0x3f
	.zero		1


	//   ....[11]....
        /*0140*/ 	.word	0x00001410
        /*0144*/ 	.word	0x00000004
        /*0148*/ 	.word	0x00000000
        /*014c*/ 	.short	0x010a
        /*014e*/ 	.byte	0x3f
	.zero		1


	//   ....[12]....
        /*0150*/ 	.word	0x00001610
        /*0154*/ 	.word	0x00000007
        /*0158*/ 	.word	0x00000000
        /*015c*/ 	.short	0x010a
        /*015e*/ 	.byte	0x3f
	.zero		1


	//   ....[13]....
        /*0160*/ 	.word	0x00001fe0
        /*0164*/ 	.word	0x00000007
        /*0168*/ 	.word	0x00000000
        /*016c*/ 	.short	0x010a
        /*016e*/ 	.byte	0x3f
	.zero		1


	//   ....[14]....
        /*0170*/ 	.word	0x000023b0
        /*0174*/ 	.word	0x0000000a
        /*0178*/ 	.word	0x00000000
        /*017c*/ 	.short	0x010a
        /*017e*/ 	.byte	0x3f
	.zero		1


	//   ....[15]....
        /*0180*/ 	.word	0x00002860
        /*0184*/ 	.word	0x0000000b
        /*0188*/ 	.word	0x00000000
        /*018c*/ 	.short	0x0101
        /*018e*/ 	.byte	0x3f
	.zero		1


	//   ....[16]....
        /*0190*/ 	.word	0x00002b50
        /*0194*/ 	.word	0x0000000a
        /*0198*/ 	.word	0x00000000
        /*019c*/ 	.short	0x010a
        /*019e*/ 	.byte	0x3f
	.zero		1


	//   ....[17]....
        /*01a0*/ 	.word	0x00003320
        /*01a4*/ 	.word	0x00000007
        /*01a8*/ 	.word	0x00000000
        /*01ac*/ 	.short	0x0101
        /*01ae*/ 	.byte	0x3f
	.zero		1


	//   ....[18]....
        /*01b0*/ 	.word	0x00003680
        /*01b4*/ 	.word	0x00000000
        /*01b8*/ 	.word	0x00000000
        /*01bc*/ 	.short	0x0101
        /*01be*/ 	.byte	0x3f
	.zero		1


	//   ....[19]....
        /*01c0*/ 	.word	0x0000d6a0
        /*01c4*/ 	.word	0x00000007
        /*01c8*/ 	.word	0x00000020
        /*01cc*/ 	.short	0x010a
        /*01ce*/ 	.byte	0x3f
	.zero		1


	//   ....[20]....
        /*01d0*/ 	.word	0x0000da90
        /*01d4*/ 	.word	0x00000003
        /*01d8*/ 	.word	0x00000058
        /*01dc*/ 	.short	0x0101
        /*01de*/ 	.byte	0x3f
	.zero		1


	//   ....[21]....
        /*01e0*/ 	.word	0x0000e190
        /*01e4*/ 	.word	0x00000005
        /*01e8*/ 	.word	0x00000000
        /*01ec*/ 	.short	0x010a
        /*01ee*/ 	.byte	0x3f
	.zero		1


	//   ....[22]....
        /*01f0*/ 	.word	0x0000e210
        /*01f4*/ 	.word	0x00000007
        /*01f8*/ 	.word	0x00000000
        /*01fc*/ 	.short	0x010a
        /*01fe*/ 	.byte	0x3f
	.zero		1


	//   ....[23]....
        /*0200*/ 	.word	0x0000e2a0
        /*0204*/ 	.word	0x00000006
        /*0208*/ 	.word	0x00000000
        /*020c*/ 	.short	0x010a
        /*020e*/ 	.byte	0x3f
	.zero		1


	//   ....[24]....
        /*0210*/ 	.word	0x0000e330
        /*0214*/ 	.word	0x00000003
        /*0218*/ 	.word	0x00000000
        /*021c*/ 	.short	0x010a
        /*021e*/ 	.byte	0x3f
	.zero		1


	//   ....[25]....
        /*0220*/ 	.word	0x0000e400
        /*0224*/ 	.word	0x00000004
        /*0228*/ 	.word	0x00000000
        /*022c*/ 	.short	0x010a
        /*022e*/ 	.byte	0x3f
	.zero		1


	//   ....[26]....
        /*0230*/ 	.word	0x0000e450
        /*0234*/ 	.word	0x00000007
        /*0238*/ 	.word	0x00000000
        /*023c*/ 	.short	0x010a
        /*023e*/ 	.byte	0x3f
	.zero		1


	//   ....[27]....
        /*0240*/ 	.word	0x0000e4a0
        /*0244*/ 	.word	0x0000000a
        /*0248*/ 	.word	0x00000000
        /*024c*/ 	.short	0x010a
        /*024e*/ 	.byte	0x3f
	.zero		1


	//   ....[28]....
        /*0250*/ 	.word	0x0000e570
        /*0254*/ 	.word	0x00000007
        /*0258*/ 	.word	0x00000020
        /*025c*/ 	.short	0x010a
        /*025e*/ 	.byte	0x3f
	.zero		1


	//   ....[29]....
        /*0260*/ 	.word	0x0000e640
        /*0264*/ 	.word	0x00000005
        /*0268*/ 	.word	0x00000000
        /*026c*/ 	.short	0x010a
        /*026e*/ 	.byte	0x3f
	.zero		1


	//   ....[30]....
        /*0270*/ 	.word	0x0000e690
        /*0274*/ 	.word	0x00000007
        /*0278*/ 	.word	0x00000000
        /*027c*/ 	.short	0x010a
        /*027e*/ 	.byte	0x3f
	.zero		1


	//   ....[31]....
        /*0280*/ 	.word	0x0000e6e0
        /*0284*/ 	.word	0x00000006
        /*0288*/ 	.word	0x00000000
        /*028c*/ 	.short	0x010a
        /*028e*/ 	.byte	0x3f
	.zero		1


	//----- nvinfo : EIATTR_NUM_MBARRIERS
	.align		4
.L_36:
        /*0290*/ 	.byte	0x03, 0x38
        /*0292*/ 	.short	0x000a


	//----- nvinfo : EIATTR_EXIT_INSTR_OFFSETS
	.align		4
        /*0294*/ 	.byte	0x04, 0x1c
        /*0296*/ 	.short	(.L_38 - .L_37)


	//   ....[0]....
.L_37:
        /*0298*/ 	.word	0x000005e0


	//   ....[1]....
        /*029c*/ 	.word	0x00000ea0


	//   ....[2]....
        /*02a0*/ 	.word	0x0000ca90


	//   ....[3]....
        /*02a4*/ 	.word	0x0000d0b0


	//   ....[4]....
        /*02a8*/ 	.word	0x0000e380


	//----- nvinfo : EIATTR_MAX_THREADS
	.align		4
.L_38:
        /*02ac*/ 	.byte	0x04, 0x05
        /*02ae*/ 	.short	(.L_40 - .L_39)
.L_39:
        /*02b0*/ 	.word	0x00000180
        /*02b4*/ 	.word	0x00000001
        /*02b8*/ 	.word	0x00000001


	//----- nvinfo : EIATTR_CRS_STACK_SIZE
	.align		4
.L_40:
        /*02bc*/ 	.byte	0x04, 0x1e
        /*02be*/ 	.short	(.L_42 - .L_41)
.L_41:
        /*02c0*/ 	.word	0x00000000


	//----- nvinfo : EIATTR_CBANK_PARAM_SIZE
	.align		4
.L_42:
        /*02c4*/ 	.byte	0x03, 0x19
        /*02c6*/ 	.short	0x0470


	//----- nvinfo : EIATTR_PARAM_CBANK
	.align		4
        /*02c8*/ 	.byte	0x04, 0x0a
        /*02ca*/ 	.short	(.L_44 - .L_43)
	.align		4
.L_43:
        /*02cc*/ 	.word	index@(.nv.constant0._ZN7cutlass13device_kernelINS_4gemm6kernel13GemmUniversalIN4cute5tupleIJiiiiEEENS1_10collective13CollectiveMmaINS1_39MainloopSm90TmaGmmaRmemAWarpSpecializedILi4ENS5_IJNS4_1CILi1EEESB_SB_EEENS1_35KernelTmaWarpSpecializedCooperativeEEENS5_IJNSA_ILi128EEENSA_ILi256EEESF_EEENS_12float_e5m2_tENS5_IJlSB_lEEENS_12float_e4m3_tENS5_IJSB_llEEENS4_8TiledMMAINS4_8MMA_AtomIJNS4_4SM904GMMA31MMA_64x256x32_F32E4M3E5M2_RS_TNILNSP_7ScaleInE1ELSR_1EEEEEENS4_6LayoutINS5_IJNSA_ILi2EEESB_SB_EEENS5_IJSB_NSA_ILi0EEESX_EEEEENS5_IJNS4_10UnderscoreES10_S10_EEEEENS4_13SM90_TMA_LOADENS4_14ComposedLayoutINS4_7SwizzleILi3ELi4ELi3EEENS4_18smem_ptr_flag_bitsILi8EEENSU_INS5_IJNSA_ILi8EEESF_EEENS5_IJSF_SB_EEEEEEEvNS4_8identityES13_NS14_IS16_S18_NSU_INS5_IJSF_S19_EEENS5_IJSB_SF_EEEEEEENS4_9Copy_AtomIJNS4_39AutoVectorizingCopyWithAssumedAlignmentILi128EEESK_EEES1E_EENS_8epilogue10collective6detail29Sm90TmaWarpSpecializedAdapterINS1P_15DefaultEpilogueISI_SJ_SJ_NS1O_6thread17LinearCombinationISI_Li1EffLNS1T_9ScaleType4KindE0ELNS_15FloatRoundStyleE2ESI_EENS1_15EpilogueDefaultEEEEEvvEEEEvNT_6ParamsE)
        /*02d0*/ 	.short	0x0210
        /*02d2*/ 	.short	0x0470


	//----- nvinfo : EIATTR_SW_WAR
	.align		4
.L_44:
        /*02d4*/ 	.byte	0x04, 0x36
        /*02d6*/ 	.short	(.L_46 - .L_45)
.L_45:
        /*02d8*/ 	.word	0x00000008
.L_46:


//--------------------- .nv.callgraph             --------------------------
	.section	.nv.callgraph,"",@"SHT_CUDA_CALLGRAPH"
	.align	4
	.sectionentsize	8
	.align		4
        /*0000*/ 	.word	0x00000000
	.align		4
        /*0004*/ 	.word	0xffffffff
	.align		4
        /*0008*/ 	.word	index@(_ZN7cutlass13device_kernelINS_4gemm6kernel13GemmUniversalIN4cute5tupleIJiiiiEEENS1_10collective13CollectiveMmaINS1_39MainloopSm90TmaGmmaRmemAWarpSpecializedILi4ENS5_IJNS4_1CILi1EEESB_SB_EEENS1_35KernelTmaWarpSpecializedCooperativeEEENS5_IJNSA_ILi128EEENSA_ILi256EEESF_EEENS_12float_e5m2_tENS5_IJlSB_lEEENS_12float_e4m3_tENS5_IJSB_llEEENS4_8TiledMMAINS4_8MMA_AtomIJNS4_4SM904GMMA31MMA_64x256x32_F32E4M3E5M2_RS_TNILNSP_7ScaleInE1ELSR_1EEEEEENS4_6LayoutINS5_IJNSA_ILi2EEESB_SB_EEENS5_IJSB_NSA_ILi0EEESX_EEEEENS5_IJNS4_10UnderscoreES10_S10_EEEEENS4_13SM90_TMA_LOADENS4_14ComposedLayoutINS4_7SwizzleILi3ELi4ELi3EEENS4_18smem_ptr_flag_bitsILi8EEENSU_INS5_IJNSA_ILi8EEESF_EEENS5_IJSF_SB_EEEEEEEvNS4_8identityES13_NS14_IS16_S18_NSU_INS5_IJSF_S19_EEENS5_IJSB_SF_EEEEEEENS4_9Copy_AtomIJNS4_39AutoVectorizingCopyWithAssumedAlignmentILi128EEESK_EEES1E_EENS_8epilogue10collective6detail29Sm90TmaWarpSpecializedAdapterINS1P_15DefaultEpilogueISI_SJ_SJ_NS1O_6thread17LinearCombinationISI_Li1EffLNS1T_9ScaleType4KindE0ELNS_15FloatRoundStyleE2ESI_EENS1_15EpilogueDefaultEEEEEvvEEEEvNT_6ParamsE)
	.align		4
        /*000c*/ 	.word	index@(__assertfail)
	.align		4
        /*0010*/ 	.word	0x00000000
	.align		4
        /*0014*/ 	.word	0xfffffffe
	.align		4
        /*0018*/ 	.word	0x00000000
	.align		4
        /*001c*/ 	.word	0xfffffffd
	.align		4
        /*0020*/ 	.word	0x00000000
	.align		4
        /*0024*/ 	.word	0xfffffffc


//--------------------- .nv.constant4             --------------------------
	.section	.nv.constant4,"a",@progbits
	.align	8
	.align		8
.nv.constant4:
        /*0000*/ 	.dword	__assertfail
	.align		8
        /*0008*/ 	.dword	__unnamed_1
	.align		8
        /*0010*/ 	.dword	__unnamed_2
	.align		8
        /*0018*/ 	.dword	_ZN40_INTERNAL_e1daa5bf_4_k_cu_0c8d7d24_260464cuda3std3__45__cpo5beginE
	.align		8
        /*0020*/ 	.dword	_ZN40_INTERNAL_e1daa5bf_4_k_cu_0c8d7d24_260464cuda3std3__45__cpo3endE
	.align		8
        /*0028*/ 	.dword	_ZN40_INTERNAL_e1daa5bf_4_k_cu_0c8d7d24_260464cuda3std3__45__cpo6cbeginE
	.align		8
        /*0030*/ 	.dword	_ZN40_INTERNAL_e1daa5bf_4_k_cu_0c8d7d24_260464cuda3std3__45__cpo4cendE
	.align		8
        /*0038*/ 	.dword	_ZN40_INTERNAL_e1daa5bf_4_k_cu_0c8d7d24_260464cuda3std3__442_GLOBAL__N__e1daa5bf_4_k_cu_0c8d7d24_260466ignoreE
	.align		8
        /*0040*/ 	.dword	_ZN40_INTERNAL_e1daa5bf_4_k_cu_0c8d7d24_260464cuda3std3__419piecewise_constructE
	.align		8
        /*0048*/ 	.dword	_ZN40_INTERNAL_e1daa5bf_4_k_cu_0c8d7d24_260464cuda3std3__48in_placeE
	.align		8
        /*0050*/ 	.dword	_ZN40_INTERNAL_e1daa5bf_4_k_cu_0c8d7d24_260464cuda3std6ranges3__45__cpo4swapE
	.align		8
        /*0058*/ 	.dword	_ZN40_INTERNAL_e1daa5bf_4_k_cu_0c8d7d24_260464cuda3std6ranges3__45__cpo9iter_moveE
	.align		8
        /*0060*/ 	.dword	_ZN40_INTERNAL_e1daa5bf_4_k_cu_0c8d7d24_260464cute7productE
	.align		8
        /*0068*/ 	.dword	_ZN40_INTERNAL_e1daa5bf_4_k_cu_0c8d7d24_260464cute1_E
	.align		8
        /*0070*/ 	.dword	$str$24
	.align		8
        /*0078*/ 	.dword	$str$25


//--------------------- .text._ZN7cutlass13device_kernelINS_4gemm6kernel13GemmUniversalIN4cute5tupleIJiiiiEEENS1_10collective13CollectiveMmaINS1_39MainloopSm90TmaGmmaRmemAWarpSpecializedILi4ENS5_IJNS4_1CILi1EEESB_SB_EEENS1_35KernelTmaWarpSpecializedCooperativeEEENS5_IJNSA_ILi128EEENSA_ILi256EEESF_EEENS_12float_e5m2_tENS5_IJlSB_lEEENS_12float_e4m3_tENS5_IJSB_llEEENS4_8TiledMMAINS4_8MMA_AtomIJNS4_4SM904GMMA31MMA_64x256x32_F32E4M3E5M2_RS_TNILNSP_7ScaleInE1ELSR_1EEEEEENS4_6LayoutINS5_IJNSA_ILi2EEESB_SB_EEENS5_IJSB_NSA_ILi0EEESX_EEEEENS5_IJNS4_10UnderscoreES10_S10_EEEEENS4_13SM90_TMA_LOADENS4_14ComposedLayoutINS4_7SwizzleILi3ELi4ELi3EEENS4_18smem_ptr_flag_bitsILi8EEENSU_INS5_IJNSA_ILi8EEESF_EEENS5_IJSF_SB_EEEEEEEvNS4_8identityES13_NS14_IS16_S18_NSU_INS5_IJSF_S19_EEENS5_IJSB_SF_EEEEEEENS4_9Copy_AtomIJNS4_39AutoVectorizingCopyWithAssumedAlignmentILi128EEESK_EEES1E_EENS_8epilogue10collective6detail29Sm90TmaWarpSpecializedAdapterINS1P_15DefaultEpilogueISI_SJ_SJ_NS1O_6thread17LinearCombinationISI_Li1EffLNS1T_9ScaleType4KindE0ELNS_15FloatRoundStyleE2ESI_EENS1_15EpilogueDefaultEEEEEvvEEEEvNT_6ParamsE --------------------------
	.section	.text._ZN7cutlass13device_kernelINS_4gemm6kernel13GemmUniversalIN4cute5tupleIJiiiiEEENS1_10collective13CollectiveMmaINS1_39MainloopSm90TmaGmmaRmemAWarpSpecializedILi4ENS5_IJNS4_1CILi1EEESB_SB_EEENS1_35KernelTmaWarpSpecializedCooperativeEEENS5_IJNSA_ILi128EEENSA_ILi256EEESF_EEENS_12float_e5m2_tENS5_IJlSB_lEEENS_12float_e4m3_tENS5_IJSB_llEEENS4_8TiledMMAINS4_8MMA_AtomIJNS4_4SM904GMMA31MMA_64x256x32_F32E4M3E5M2_RS_TNILNSP_7ScaleInE1ELSR_1EEEEEENS4_6LayoutINS5_IJNSA_ILi2EEESB_SB_EEENS5_IJSB_NSA_ILi0EEESX_EEEEENS5_IJNS4_10UnderscoreES10_S10_EEEEENS4_13SM90_TMA_LOADENS4_14ComposedLayoutINS4_7SwizzleILi3ELi4ELi3EEENS4_18smem_ptr_flag_bitsILi8EEENSU_INS5_IJNSA_ILi8EEESF_EEENS5_IJSF_SB_EEEEEEEvNS4_8identityES13_NS14_IS16_S18_NSU_INS5_IJSF_S19_EEENS5_IJSB_SF_EEEEEEENS4_9Copy_AtomIJNS4_39AutoVectorizingCopyWithAssumedAlignmentILi128EEESK_EEES1E_EENS_8epilogue10collective6detail29Sm90TmaWarpSpecializedAdapterINS1P_15DefaultEpilogueISI_SJ_SJ_NS1O_6thread17LinearCombinationISI_Li1EffLNS1T_9ScaleType4KindE0ELNS_15FloatRoundStyleE2ESI_EENS1_15EpilogueDefaultEEEEEvvEEEEvNT_6ParamsE,"ax",@progbits
	.align	128
.text._ZN7cutlass13device_kernelINS_4gemm6kernel13GemmUniversalIN4cute5tupleIJiiiiEEENS1_10collective13CollectiveMmaINS1_39MainloopSm90TmaGmmaRmemAWarpSpecializedILi4ENS5_IJNS4_1CILi1EEESB_SB_EEENS1_35KernelTmaWarpSpecializedCooperativeEEENS5_IJNSA_ILi128EEENSA_ILi256EEESF_EEENS_12float_e5m2_tENS5_IJlSB_lEEENS_12float_e4m3_tENS5_IJSB_llEEENS4_8TiledMMAINS4_8MMA_AtomIJNS4_4SM904GMMA31MMA_64x256x32_F32E4M3E5M2_RS_TNILNSP_7ScaleInE1ELSR_1EEEEEENS4_6LayoutINS5_IJNSA_ILi2EEESB_SB_EEENS5_IJSB_NSA_ILi0EEESX_EEEEENS5_IJNS4_10UnderscoreES10_S10_EEEEENS4_13SM90_TMA_LOADENS4_14ComposedLayoutINS4_7SwizzleILi3ELi4ELi3EEENS4_18smem_ptr_flag_bitsILi8EEENSU_INS5_IJNSA_ILi8EEESF_EEENS5_IJSF_SB_EEEEEEEvNS4_8identityES13_NS14_IS16_S18_NSU_INS5_IJSF_S19_EEENS5_IJSB_SF_EEEEEEENS4_9Copy_AtomIJNS4_39AutoVectorizingCopyWithAssumedAlignmentILi128EEESK_EEES1E_EENS_8epilogue10collective6detail29Sm90TmaWarpSpecializedAdapterINS1P_15DefaultEpilogueISI_SJ_SJ_NS1O_6thread17LinearCombinationISI_Li1EffLNS1T_9ScaleType4KindE0ELNS_15FloatRoundStyleE2ESI_EENS1_15EpilogueDefaultEEEEEvvEEEEvNT_6ParamsE:
        .type           _ZN7cutlass13device_kernelINS_4gemm6kernel13GemmUniversalIN4cute5tupleIJiiiiEEENS1_10collective13CollectiveMmaINS1_39MainloopSm90TmaGmmaRmemAWarpSpecializedILi4ENS5_IJNS4_1CILi1EEESB_SB_EEENS1_35KernelTmaWarpSpecializedCooperativeEEENS5_IJNSA_ILi128EEENSA_ILi256EEESF_EEENS_12float_e5m2_tENS5_IJlSB_lEEENS_12float_e4m3_tENS5_IJSB_llEEENS4_8TiledMMAINS4_8MMA_AtomIJNS4_4SM904GMMA31MMA_64x256x32_F32E4M3E5M2_RS_TNILNSP_7ScaleInE1ELSR_1EEEEEENS4_6LayoutINS5_IJNSA_ILi2EEESB_SB_EEENS5_IJSB_NSA_ILi0EEESX_EEEEENS5_IJNS4_10UnderscoreES10_S10_EEEEENS4_13SM90_TMA_LOADENS4_14ComposedLayoutINS4_7SwizzleILi3ELi4ELi3EEENS4_18smem_ptr_flag_bitsILi8EEENSU_INS5_IJNSA_ILi8EEESF_EEENS5_IJSF_SB_EEEEEEEvNS4_8identityES13_NS14_IS16_S18_NSU_INS5_IJSF_S19_EEENS5_IJSB_SF_EEEEEEENS4_9Copy_AtomIJNS4_39AutoVectorizingCopyWithAssumedAlignmentILi128EEESK_EEES1E_EENS_8epilogue10collective6detail29Sm90TmaWarpSpecializedAdapterINS1P_15DefaultEpilogueISI_SJ_SJ_NS1O_6thread17LinearCombinationISI_Li1EffLNS1T_9ScaleType4KindE0ELNS_15FloatRoundStyleE2ESI_EENS1_15EpilogueDefaultEEEEEvvEEEEvNT_6ParamsE,@function
        .size           _ZN7cutlass13device_kernelINS_4gemm6kernel13GemmUniversalIN4cute5tupleIJiiiiEEENS1_10collective13CollectiveMmaINS1_39MainloopSm90TmaGmmaRmemAWarpSpecializedILi4ENS5_IJNS4_1CILi1EEESB_SB_EEENS1_35KernelTmaWarpSpecializedCooperativeEEENS5_IJNSA_ILi128EEENSA_ILi256EEESF_EEENS_12float_e5m2_tENS5_IJlSB_lEEENS_12float_e4m3_tENS5_IJSB_llEEENS4_8TiledMMAINS4_8MMA_AtomIJNS4_4SM904GMMA31MMA_64x256x32_F32E4M3E5M2_RS_TNILNSP_7ScaleInE1ELSR_1EEEEEENS4_6LayoutINS5_IJNSA_ILi2EEESB_SB_EEENS5_IJSB_NSA_ILi0EEESX_EEEEENS5_IJNS4_10UnderscoreES10_S10_EEEEENS4_13SM90_TMA_LOADENS4_14ComposedLayoutINS4_7SwizzleILi3ELi4ELi3EEENS4_18smem_ptr_flag_bitsILi8EEENSU_INS5_IJNSA_ILi8EEESF_EEENS5_IJSF_SB_EEEEEEEvNS4_8identityES13_NS14_IS16_S18_NSU_INS5_IJSF_S19_EEENS5_IJSB_SF_EEEEEEENS4_9Copy_AtomIJNS4_39AutoVectorizingCopyWithAssumedAlignmentILi128EEESK_EEES1E_EENS_8epilogue10collective6detail29Sm90TmaWarpSpecializedAdapterINS1P_15DefaultEpilogueISI_SJ_SJ_NS1O_6thread17LinearCombinationISI_Li1EffLNS1T_9ScaleType4KindE0ELNS_15FloatRoundStyleE2ESI_EENS1_15EpilogueDefaultEEEEEvvEEEEvNT_6ParamsE,(.L_x_341 - _ZN7cutlass13device_kernelINS_4gemm6kernel13GemmUniversalIN4cute5tupleIJiiiiEEENS1_10collective13CollectiveMmaINS1_39MainloopSm90TmaGmmaRmemAWarpSpecializedILi4ENS5_IJNS4_1CILi1EEESB_SB_EEENS1_35KernelTmaWarpSpecializedCooperativeEEENS5_IJNSA_ILi128EEENSA_ILi256EEESF_EEENS_12float_e5m2_tENS5_IJlSB_lEEENS_12float_e4m3_tENS5_IJSB_llEEENS4_8TiledMMAINS4_8MMA_AtomIJNS4_4SM904GMMA31MMA_64x256x32_F32E4M3E5M2_RS_TNILNSP_7ScaleInE1ELSR_1EEEEEENS4_6LayoutINS5_IJNSA_ILi2EEESB_SB_EEENS5_IJSB_NSA_ILi0EEESX_EEEEENS5_IJNS4_10UnderscoreES10_S10_EEEEENS4_13SM90_TMA_LOADENS4_14ComposedLayoutINS4_7SwizzleILi3ELi4ELi3EEENS4_18smem_ptr_flag_bitsILi8EEENSU_INS5_IJNSA_ILi8EEESF_EEENS5_IJSF_SB_EEEEEEEvNS4_8identityES13_NS14_IS16_S18_NSU_INS5_IJSF_S19_EEENS5_IJSB_SF_EEEEEEENS4_9Copy_AtomIJNS4_39AutoVectorizingCopyWithAssumedAlignmentILi128EEESK_EEES1E_EENS_8epilogue10collective6detail29Sm90TmaWarpSpecializedAdapterINS1P_15DefaultEpilogueISI_SJ_SJ_NS1O_6thread17LinearCombinationISI_Li1EffLNS1T_9ScaleType4KindE0ELNS_15FloatRoundStyleE2ESI_EENS1_15EpilogueDefaultEEEEEvvEEEEvNT_6ParamsE)
        .other          _ZN7cutlass13device_kernelINS_4gemm6kernel13GemmUniversalIN4cute5tupleIJiiiiEEENS1_10collective13CollectiveMmaINS1_39MainloopSm90TmaGmmaRmemAWarpSpecializedILi4ENS5_IJNS4_1CILi1EEESB_SB_EEENS1_35KernelTmaWarpSpecializedCooperativeEEENS5_IJNSA_ILi128EEENSA_ILi256EEESF_EEENS_12float_e5m2_tENS5_IJlSB_lEEENS_12float_e4m3_tENS5_IJSB_llEEENS4_8TiledMMAINS4_8MMA_AtomIJNS4_4SM904GMMA31MMA_64x256x32_F32E4M3E5M2_RS_TNILNSP_7ScaleInE1ELSR_1EEEEEENS4_6LayoutINS5_IJNSA_ILi2EEESB_SB_EEENS5_IJSB_NSA_ILi0EEESX_EEEEENS5_IJNS4_10UnderscoreES10_S10_EEEEENS4_13SM90_TMA_LOADENS4_14ComposedLayoutINS4_7SwizzleILi3ELi4ELi3EEENS4_18smem_ptr_flag_bitsILi8EEENSU_INS5_IJNSA_ILi8EEESF_EEENS5_IJSF_SB_EEEEEEEvNS4_8identityES13_NS14_IS16_S18_NSU_INS5_IJSF_S19_EEENS5_IJSB_SF_EEEEEEENS4_9Copy_AtomIJNS4_39AutoVectorizingCopyWithAssumedAlignmentILi128EEESK_EEES1E_EENS_8epilogue10collective6detail29Sm90TmaWarpSpecializedAdapterINS1P_15DefaultEpilogueISI_SJ_SJ_NS1O_6thread17LinearCombinationISI_Li1EffLNS1T_9ScaleType4KindE0ELNS_15FloatRoundStyleE2ESI_EENS1_15EpilogueDefaultEEEEEvvEEEEvNT_6ParamsE,@"STO_CUDA_ENTRY STV_DEFAULT"
_ZN7cutlass13device_kernelINS_4gemm6kernel13GemmUniversalIN4cute5tupleIJiiiiEEENS1_10collective13CollectiveMmaINS1_39MainloopSm90TmaGmmaRmemAWarpSpecializedILi4ENS5_IJNS4_1CILi1EEESB_SB_EEENS1_35KernelTmaWarpSpecializedCooperativeEEENS5_IJNSA_ILi128EEENSA_ILi256EEESF_EEENS_12float_e5m2_tENS5_IJlSB_lEEENS_12float_e4m3_tENS5_IJSB_llEEENS4_8TiledMMAINS4_8MMA_AtomIJNS4_4SM904GMMA31MMA_64x256x32_F32E4M3E5M2_RS_TNILNSP_7ScaleInE1ELSR_1EEEEEENS4_6LayoutINS5_IJNSA_ILi2EEESB_SB_EEENS5_IJSB_NSA_ILi0EEESX_EEEEENS5_IJNS4_10UnderscoreES10_S10_EEEEENS4_13SM90_TMA_LOADENS4_14ComposedLayoutINS4_7SwizzleILi3ELi4ELi3EEENS4_18smem_ptr_flag_bitsILi8EEENSU_INS5_IJNSA_ILi8EEESF_EEENS5_IJSF_SB_EEEEEEEvNS4_8identityES13_NS14_IS16_S18_NSU_INS5_IJSF_S19_EEENS5_IJSB_SF_EEEEEEENS4_9Copy_AtomIJNS4_39AutoVectorizingCopyWithAssumedAlignmentILi128EEESK_EEES1E_EENS_8epilogue10collective6detail29Sm90TmaWarpSpecializedAdapterINS1P_15DefaultEpilogueISI_SJ_SJ_NS1O_6thread17LinearCombinationISI_Li1EffLNS1T_9ScaleType4KindE0ELNS_15FloatRoundStyleE2ESI_EENS1_15EpilogueDefaultEEEEEvvEEEEvNT_6ParamsE:
[----:B------:R-:W0:Y:S01]  /*0000*/  LDC R1, c[0x0][0x28] ;  /* 0x00000a00ff017b82 */ /* 0x000e220000000800 */
[----:B------:R-:W1:Y:S01]  /*0010*/  S2R R18, SR_TID.X ;  /* 0x0000000000127919 */ /* 0x000e620000002100 */
[----:B------:R-:W-:Y:S01]  /*0020*/  ELECT P0, URZ, PT ;  /* 0x00000000003f782f */ /* 0x000fe20003800000 */
[----:B------:R-:W-:Y:S01]  /*0030*/  BSSY B0, `(.L_x_0) ;  /* 0x000000f000007945 */ /* 0x000fe20003800000 */
[--C-:B-1----:R-:W-:Y:S02]  /*0040*/  SHF.R.U32.HI R0, RZ, 0x5, R18.reuse ;  /* 0x00000005ff007819 */ /* 0x102fe40000011612 */
[----:B------:R-:W-:-:S03]  /*0050*/  SHF.R.U32.HI R2, RZ, 0x7, R18 ;  /* 0x00000007ff027819 */ /* 0x000fc60000011612 */
[----:B------:R-:W1:Y:S04]  /*0060*/  SHFL.IDX PT, R5, R0, RZ, 0x1f ;  /* 0x00001fff00057589 */ /* 0x000e6800000e0000 */
[----:B------:R2:W3:Y:S01]  /*0070*/  SHFL.IDX PT, R8, R2, RZ, 0x1f ;  /* 0x00001fff02087589 */ /* 0x0004e200000e0000 */
[----:B-1----:R-:W-:-:S13]  /*0080*/  ISETP.NE.OR P0, PT, R5, RZ, !P0 ;  /* 0x000000ff0500720c */ /* 0x002fda0004705670 */
[----:B0-23--:R-:W-:Y:S05]  /*0090*/  @P0 BRA `(.L_x_1) ;  /* 0x0000000000200947 */ /* 0x00dfea0003800000 */
[----:B------:R-:W-:Y:S02]  /*00a0*/  ULDC.64 UR4, c[0x0][0x198] ;  /* 0x0000660000047ab9 */ /* 0x000fe40000000a00 */
[----:B------:R-:W-:Y:S02]  /*00b0*/  UIADD3 UR6, UP0, UR4, 0xf0, URZ ;  /* 0x000000f004067890 */ /* 0x000fe4000ff1e03f */
[----:B------:R-:W-:Y:S02]  /*00c0*/  UIADD3 UR4, UP1, UR4, 0x1f0, URZ ;  /* 0x000001f004047890 */ /* 0x000fe4000ff3e03f */
[----:B------:R-:W-:Y:S02]  /*00d0*/  UIADD3.X UR7, URZ, UR5, URZ, UP0, !UPT ;  /* 0x000000053f077290 */ /* 0x000fe400087fe43f */
[----:B------:R-:W-:-:S07]  /*00e0*/  UIADD3.X UR5, URZ, UR5, URZ, UP1, !UPT ;  /* 0x000000053f057290 */ /* 0x000fce0008ffe43f */
[----:B------:R0:W-:Y:S02]  /*00f0*/  UTMACCTL.PF [UR6] ;  /* 0x00000000060079b9 */ /* 0x0001e40008040000 */
[----:B------:R0:W-:Y:S02]  /*0100*/  UTMACCTL.PF [UR4] ;  /* 0x00000000040079b9 */ /* 0x0001e40008040000 */
[----:B0-----:R-:W-:Y:S01]  /*0110*/  NOP ;  /* 0x0000000000007918 */ /* 0x001fe20000000000 */
.L_x_1:
[----:B------:R-:W-:Y:S05]  /*0120*/  BSYNC B0 ;  /* 0x0000000000007941 */ /* 0x000fea0003800000 */
.L_x_0:
[----:B------:R-:W0:Y:S02]  /*0130*/  SHFL.IDX PT, R2, R0, RZ, 0x1f ;  /* 0x00001fff00027589 */ /* 0x000e2400000e0000 */
[----:B0-----:R-:W-:-:S13]  /*0140*/  ISETP.NE.AND P0, PT, R2, RZ, PT ;  /* 0x000000ff0200720c */ /* 0x001fda0003f05270 */
[----:B------:R-:W-:Y:S05]  /*0150*/  @P0 BRA `(.L_x_2) ;  /* 0x0000000000580947 */ /* 0x000fea0003800000 */
[----:B------:R-:W0:Y:S01]  /*0160*/  S2UR UR8, SR_CgaCtaId ;  /* 0x00000000000879c3 */ /* 0x000e220000008800 */
[----:B------:R-:W-:Y:S01]  /*0170*/  UMOV UR4, 0x400 ;  /* 0x0000040000047882 */ /* 0x000fe20000000000 */
[----:B------:R-:W-:Y:S01]  /*0180*/  UMOV UR5, 0x1 ;  /* 0x0000000100057882 */ /* 0x000fe20000000000 */
[----:B------:R-:W-:Y:S01]  /*0190*/  UMOV UR6, 0x100 ;  /* 0x0000010000067882 */ /* 0x000fe20000000000 */
[----:B------:R-:W-:Y:S01]  /*01a0*/  ELECT P0, URZ, PT ;  /* 0x00000000003f782f */ /* 0x000fe20003800000 */
[----:B------:R-:W-:-:S04]  /*01b0*/  UIADD3 UR6, -UR6, 0x100000, URZ ;  /* 0x0010000006067890 */ /* 0x000fc8000fffe13f */
[----:B------:R-:W-:Y:S02]  /*01c0*/  USHF.L.U32 UR7, UR6, 0xb, URZ ;  /* 0x0000000b06077899 */ /* 0x000fe4000800063f */
[----:B------:R-:W-:Y:S02]  /*01d0*/  USHF.L.U32 UR6, UR6, 0x1, URZ ;  /* 0x0000000106067899 */ /* 0x000fe4000800063f */
[----:B0-----:R-:W-:Y:S02]  /*01e0*/  ULEA UR8, UR8, UR4, 0x18 ;  /* 0x0000000408087291 */ /* 0x001fe4000f8ec03f */
[----:B------:R-:W-:-:S04]  /*01f0*/  UIADD3 UR4, -UR5, 0x100000, URZ ;  /* 0x0010000005047890 */ /* 0x000fc8000fffe13f */
[----:B------:R-:W-:Y:S02]  /*0200*/  USHF.L.U32 UR5, UR4, 0xb, URZ ;  /* 0x0000000b04057899 */ /* 0x000fe4000800063f */
[----:B------:R-:W-:Y:S01]  /*0210*/  USHF.L.U32 UR4, UR4, 0x1, URZ ;  /* 0x0000000104047899 */ /* 0x000fe2000800063f */
[----:B------:R-:W0:Y:S11]  /*0220*/  FENCE.VIEW.ASYNC.S ;  /* 0x00000000000073c6 */ /* 0x000e360000000000 */
[----:B0-----:R0:W1:Y:S01]  /*0230*/  SYNCS.EXCH.64 URZ, [UR8], UR4 ;  /* 0x00000004083f75b2 */ /* 0x0010620008000100 */
[----:B------:R0:W2:Y:S01]  /*0240*/  SYNCS.EXCH.64 URZ, [UR8+0x20], UR6 ;  /* 0x00002006083f75b2 */ /* 0x0000a20008000100 */
[----:B------:R0:W3:Y:S01]  /*0250*/  SYNCS.EXCH.64 URZ, [UR8+0x8], UR4 ;  /* 0x00000804083f75b2 */ /* 0x0000e20008000100 */
[----:B------:R0:W4:Y:S01]  /*0260*/  SYNCS.EXCH.64 URZ, [UR8+0x28], UR6 ;  /* 0x00002806083f75b2 */ /* 0x0001220008000100 */
[----:B------:R0:W0:Y:S01]  /*0270*/  SYNCS.EXCH.64 URZ, [UR8+0x10], UR4 ;  /* 0x00001004083f75b2 */ /* 0x0000220008000100 */
[----:B------:R0:W0:Y:S01]  /*0280*/  SYNCS.EXCH.64 URZ, [UR8+0x30], UR6 ;  /* 0x00003006083f75b2 */ /* 0x0000220008000100 */
[----:B------:R0:W0:Y:S01]  /*0290*/  SYNCS.EXCH.64 URZ, [UR8+0x18], UR4 ;  /* 0x00001804083f75b2 */ /* 0x0000220008000100 */
[----:B------:R0:W0:Y:S01]  /*02a0*/  SYNCS.EXCH.64 URZ, [UR8+0x38], UR6 ;  /* 0x00003806083f75b2 */ /* 0x0000220008000100 */
[----:B------:R-:W-:Y:S01]  /*02b0*/  NOP ;  /* 0x0000000000007918 */ /* 0x000fe20000000000 */
.L_x_2:
[----:B------:R-:W5:Y:S01]  /*02c0*/  SHFL.IDX PT, R0, R0, RZ, 0x1f ;  /* 0x00001fff00007589 */ /* 0x000f6200000e0000 */
[----:B------:R-:W-:Y:S01]  /*02d0*/  ELECT P0, URZ, PT ;  /* 0x00000000003f782f */ /* 0x000fe20003800000 */
[----:B------:R-:W1:Y:S01]  /*02e0*/  LDC R2, c[0x0][0x65c] ;  /* 0x00019700ff027b82 */ /* 0x000e620000000800 */
[----:B------:R-:W-:Y:S01]  /*02f0*/  SHF.R.S32.HI R6, RZ, 0x1f, R5 ;  /* 0x0000001fff067819 */ /* 0x000fe20000011405 */
[----:B------:R-:W2:Y:S01]  /*0300*/  S2R R3, SR_CTAID.Y ;  /* 0x0000000000037919 */ /* 0x000ea20000002600 */
[----:B0-----:R-:W-:Y:S01]  /*0310*/  UMOV UR4, 0x20 ;  /* 0x0000002000047882 */ /* 0x001fe20000000000 */
[----:B------:R-:W-:Y:S01]  /*0320*/  ISETP.NE.AND P2, PT, R8, RZ, PT ;  /* 0x000000ff0800720c */ /* 0x000fe20003f45270 */
[----:B------:R-:W-:Y:S01]  /*0330*/  NOP ;  /* 0x0000000000007918 */ /* 0x000fe20000000000 */
[----:B------:R-:W0:Y:S01]  /*0340*/  S2R R4, SR_CTAID.X ;  /* 0x0000000000047919 */ /* 0x000e220000002500 */
[----:B------:R-:W-:Y:S01]  /*0350*/  LEA.HI R6, R6, R5, RZ, 0x2 ;  /* 0x0000000506067211 */ /* 0x000fe200078f10ff */
[----:B------:R-:W-:Y:S01]  /*0360*/  NOP ;  /* 0x0000000000007918 */ /* 0x000fe20000000000 */
[----:B-----5:R-:W-:-:S02]  /*0370*/  ISETP.NE.OR P0, PT, R0, RZ, !P0 ;  /* 0x000000ff0000720c */ /* 0x020fc40004705670 */
[----:B-1----:R-:W-:-:S04]  /*0380*/  ISETP.NE.AND P3, PT, R2, 0x1, PT ;  /* 0x000000010200780c */ /* 0x002fc80003f65270 */
[----:B------:R-:W-:Y:S02]  /*0390*/  P2R R0, PR, RZ, 0x8 ;  /* 0x00000008ff007803 */ /* 0x000fe40000000000 */
[----:B------:R-:W-:-:S05]  /*03a0*/  LOP3.LUT R0, R6, 0xfffffffc, RZ, 0xc0, !PT ;  /* 0xfffffffc06007812 */ /* 0x000fca00078ec0ff */
[----:B------:R-:W-:Y:S01]  /*03b0*/  VOTEU.ALL UP0, P0 ;  /* 0x00000000003f7886 */ /* 0x000fe20000000000 */
[----:B------:R-:W-:Y:S01]  /*03c0*/  IMAD.IADD R0, R5, 0x1, -R0 ;  /* 0x0000000105007824 */ /* 0x000fe200078e0a00 */
[----:B------:R-:W0:Y:S01]  /*03d0*/  @P3 LDC R17, c[0x0][0x10] ;  /* 0x00000400ff113b82 */ /* 0x000e220000000800 */
[----:B------:R-:W-:Y:S01]  /*03e0*/  VOTEU.ALL UP1, P0 ;  /* 0x00000000003f7886 */ /* 0x000fe20000020000 */
[----:B--2---:R-:W-:Y:S01]  /*03f0*/  @P3 IMAD.MOV.U32 R6, RZ, RZ, R3 ;  /* 0x000000ffff063224 */ /* 0x004fe200078e0003 */
[----:B------:R-:W-:Y:S01]  /*0400*/  @!UP0 UMOV UR6, 0x400 ;  /* 0x0000040000068882 */ /* 0x000fe20000000000 */
[----:B------:R-:W-:-:S04]  /*0410*/  @!UP0 UIADD3 UR4, -UR4, 0x100000, URZ ;  /* 0x0010000004048890 */ /* 0x000fc8000fffe13f */
[----:B------:R-:W-:Y:S02]  /*0420*/  @!UP0 USHF.L.U32 UR5, UR4, 0xb, URZ ;  /* 0x0000000b04058899 */ /* 0x000fe4000800063f */
[----:B------:R-:W-:Y:S01]  /*0430*/  @!UP0 USHF.L.U32 UR4, UR4, 0x1, URZ ;  /* 0x0000000104048899 */ /* 0x000fe2000800063f */
[----:B------:R-:W-:Y:S02]  /*0440*/  @P3 IMAD.MOV.U32 R7, RZ, RZ, RZ ;  /* 0x000000ffff073224 */ /* 0x000fe400078e00ff */
[----:B------:R-:W-:Y:S01]  /*0450*/  IMAD.MOV.U32 R5, RZ, RZ, RZ ;  /* 0x000000ffff057224 */ /* 0x000fe200078e00ff */
[----:B------:R-:W1:Y:S01]  /*0460*/  @!UP0 S2UR UR7, SR_CgaCtaId ;  /* 0x00000000000789c3 */ /* 0x000e620000008800 */
[----:B------:R-:W-:-:S07]  /*0470*/  @P3 IMAD.MOV.U32 R11, RZ, RZ, RZ ;  /* 0x000000ffff0b3224 */ /* 0x000fce00078e00ff */
[----:B------:R-:W2:Y:S01]  /*0480*/  @!P3 LDC R9, c[0x0][0xc] ;  /* 0x00000300ff09bb82 */ /* 0x000ea20000000800 */
[----:B0-----:R-:W-:-:S04]  /*0490*/  @P3 IMAD.WIDE.U32 R16, R4, R17, R6 ;  /* 0x0000001104103225 */ /* 0x001fc800078e0006 */
[----:B------:R-:W-:Y:S01]  /*04a0*/  @P3 IMAD.IADD R17, R17, 0x1, R11 ;  /* 0x0000000111113824 */ /* 0x000fe200078e020b */
[----:B-1----:R-:W-:Y:S01]  /*04b0*/  @!UP0 ULEA UR6, UR7, UR6, 0x18 ;  /* 0x0000000607068291 */ /* 0x002fe2000f8ec03f */
[----:B------:R-:W-:Y:S01]  /*04c0*/  VOTEU.ALL UP0, P0 ;  /* 0x00000000003f7886 */ /* 0x000fe20000000000 */
[----:B------:R-:W-:-:S04]  /*04d0*/  ISETP.NE.AND P0, PT, R0, 0x3, PT ;  /* 0x000000030000780c */ /* 0x000fc80003f05270 */
[----:B------:R-:W-:Y:S01]  /*04e0*/  ISETP.EQ.OR P0, PT, R0, RZ, !P0 ;  /* 0x000000ff0000720c */ /* 0x000fe20004702670 */
[----:B--2---:R-:W-:-:S03]  /*04f0*/  @!P3 IMAD.WIDE.U32 R6, R9, R3, R4 ;  /* 0x000000030906b225 */ /* 0x004fc600078e0004 */
[C---:B------:R-:W-:Y:S01]  /*0500*/  ISETP.EQ.AND P0, PT, R8.reuse, RZ, P0 ;  /* 0x000000ff0800720c */ /* 0x040fe20000702270 */
[----:B------:R-:W-:Y:S01]  /*0510*/  VIADD R8, R8, 0xffffffff ;  /* 0xffffffff08087836 */ /* 0x000fe20000000000 */
[----:B------:R-:W0:Y:S02]  /*0520*/  FENCE.VIEW.ASYNC.S ;  /* 0x00000000000073c6 */ /* 0x000e240000000000 */
[----:B0-----:R0:W3:Y:S01]  /*0530*/  @!UP0 SYNCS.EXCH.64 URZ, [UR6+0x50], UR4 ;  /* 0x00005004063f85b2 */ /* 0x0010e20008000100 */
[----:B------:R-:W-:Y:S01]  /*0540*/  @!P3 IMAD.MOV.U32 R16, RZ, RZ, R6 ;  /* 0x000000ffff10b224 */ /* 0x000fe200078e0006 */
[----:B------:R-:W-:Y:S01]  /*0550*/  SEL R19, RZ, 0x1, !P0 ;  /* 0x00000001ff137807 */ /* 0x000fe20004000000 */
[----:B------:R-:W-:Y:S01]  /*0560*/  @!P3 IMAD.MOV.U32 R17, RZ, RZ, R7 ;  /* 0x000000ffff11b224 */ /* 0x000fe200078e0007 */
[----:B------:R-:W-:-:S04]  /*0570*/  ISETP.GE.U32.AND P1, PT, R8, 0x2, PT ;  /* 0x000000020800780c */ /* 0x000fc80003f26070 */
[----:B------:R-:W-:Y:S01]  /*0580*/  SEL R19, R19, 0x2, P1 ;  /* 0x0000000213137807 */ /* 0x000fe20000800000 */
[----:B------:R0:W3:Y:S01]  /*0590*/  @!UP1 SYNCS.EXCH.64 URZ, [UR6+0x58], UR4 ;  /* 0x00005804063f95b2 */ /* 0x0000e20008000100 */
[----:B------:R-:W-:Y:S01]  /*05a0*/  NOP ;  /* 0x0000000000007918 */ /* 0x000fe20000000000 */
[----:B---34-:R-:W-:Y:S06]  /*05b0*/  BAR.SYNC.DEFER_BLOCKING 0x0 ;  /* 0x0000000000007b1d */ /* 0x018fec0000010000 */
[----:B------:R-:W-:Y:S05]  /*05c0*/  @!P2 BRA `(.L_x_3) ;  /* 0x000000c40034a947 */ /* 0x000fea0003800000 */
[----:B------:R-:W-:-:S13]  /*05d0*/  ISETP.GT.U32.AND P0, PT, R8, 0x1, PT ;  /* 0x000000010800780c */ /* 0x000fda0003f04070 */
[----:B0-----:R-:W-:Y:S05]  /*05e0*/  @P0 EXIT ;  /* 0x000000000000094d */ /* 0x001fea0003800000 */
[----:B------:R-:W-:Y:S01]  /*05f0*/  ULDC.64 UR4, c[0x0][0x650] ;  /* 0x0001940000047ab9 */ /* 0x000fe20000000a00 */
[----:B------:R-:W-:Y:S01]  /*0600*/  PRMT R0, RZ, 0x7610, R0 ;  /* 0x00007610ff007816 */ /* 0x000fe20000000000 */
[----:B------:R-:W-:Y:S01]  /*0610*/  IMAD.MOV.U32 R154, RZ, RZ, -0x1 ;  /* 0xffffffffff9a7424 */ /* 0x000fe200078e00ff */
[----:B------:R-:W-:Y:S01]  /*0620*/  ISETP.GE.U32.AND P0, PT, R16, UR4, PT ;  /* 0x0000000410007c0c */ /* 0x000fe2000bf06070 */
[----:B------:R-:W-:Y:S02]  /*0630*/  IMAD.MOV.U32 R153, RZ, RZ, -0x1 ;  /* 0xffffffffff997424 */ /* 0x000fe400078e00ff */
[----:B------:R-:W-:Y:S01]  /*0640*/  IMAD.MOV.U32 R152, RZ, RZ, -0x1 ;  /* 0xffffffffff987424 */ /* 0x000fe200078e00ff */
[----:B------:R-:W-:-:S13]  /*0650*/  ISETP.GE.U32.AND.EX P0, PT, R17, UR5, PT, P0 ;  /* 0x0000000511007c0c */ /* 0x000fda000bf06100 */
[----:B------:R-:W-:Y:S05]  /*0660*/  @P0 BRA `(.L_x_4) ;  /* 0x0000000400540947 */ /* 0x000fea0003800000 */
[----:B------:R-:W0:Y:S01]  /*0670*/  LDC.64 R14, c[0x0][0x628] ;  /* 0x00018a00ff0e7b82 */ /* 0x000e220000000a00 */
[----:B------:R-:W-:Y:S02]  /*0680*/  IMAD.MOV.U32 R6, RZ, RZ, R16 ;  /* 0x000000ffff067224 */ /* 0x000fe400078e0010 */
[----:B------:R-:W-:-:S05]  /*0690*/  IMAD.MOV.U32 R7, RZ, RZ, R17 ;  /* 0x000000ffff077224 */ /* 0x000fca00078e0011 */
[----:B------:R-:W1:Y:S08]  /*06a0*/  LDC R0, c[0x0][0x630] ;  /* 0x00018c00ff007b82 */ /* 0x000e700000000800 */
[----:B------:R-:W2:Y:S01]  /*06b0*/  LDC.64 R20, c[0x0][0x620] ;  /* 0x00018800ff147b82 */ /* 0x000ea20000000a00 */
[----:B0-----:R-:W-:-:S04]  /*06c0*/  ISETP.NE.U32.AND P0, PT, R14, RZ, PT ;  /* 0x000000ff0e00720c */ /* 0x001fc80003f05070 */
[----:B------:R-:W-:-:S13]  /*06d0*/  ISETP.NE.AND.EX P0, PT, R15, RZ, PT, P0 ;  /* 0x000000ff0f00720c */ /* 0x000fda0003f05300 */
[----:B-12---:R-:W-:Y:S05]  /*06e0*/  @!P0 BRA `(.L_x_5) ;  /* 0x0000000000288947 */ /* 0x006fea0003800000 */
[----:B------:R-:W0:Y:S02]  /*06f0*/  LDC R11, c[0x0][0x634] ;  /* 0x00018d00ff0b7b82 */ /* 0x000e240000000800 */
[----:B0-----:R-:W-:-:S05]  /*0700*/  IADD3 R11, P0, R16, R11, RZ ;  /* 0x0000000b100b7210 */ /* 0x001fca0007f1e0ff */
[----:B------:R-:W-:-:S04]  /*0710*/  IMAD.X R13, RZ, RZ, R17, P0 ;  /* 0x000000ffff0d7224 */ /* 0x000fc800000e0611 */
[----:B------:R-:W-:-:S04]  /*0720*/  IMAD.WIDE.U32 R6, R13, R14, RZ ;  /* 0x0000000e0d067225 */ /* 0x000fc800078e00ff */
[----:B------:R-:W-:-:S04]  /*0730*/  IMAD.WIDE.U32 R8, P0, R11, R15, R6 ;  /* 0x0000000f0b087225 */ /* 0x000fc80007800006 */
[----:B------:R-:W-:-:S04]  /*0740*/  IMAD.WIDE.U32 R6, R11, R14, RZ ;  /* 0x0000000e0b067225 */ /* 0x000fc800078e00ff */
[----:B------:R-:W-:Y:S01]  /*0750*/  IMAD.X R11, RZ, RZ, RZ, P0 ;  /* 0x000000ffff0b7224 */ /* 0x000fe200000e06ff */
[----:B------:R-:W-:Y:S01]  /*0760*/  IADD3 RZ, P0, R7, R8, RZ ;  /* 0x0000000807ff7210 */ /* 0x000fe20007f1e0ff */
[----:B------:R-:W-:-:S04]  /*0770*/  IMAD.MOV.U32 R10, RZ, RZ, R9 ;  /* 0x000000ffff0a7224 */ /* 0x000fc800078e0009 */
[----:B------:R-:W-:-:S08]  /*0780*/  IMAD.WIDE.U32.X R6, R13, R15, R10, P0 ;  /* 0x0000000f0d067225 */ /* 0x000fd000000e040a */
.L_x_5:
[-CC-:B------:R-:W-:Y:S01]  /*0790*/  SHF.R.U64 R152, R6, R0.reuse, R7.reuse ;  /* 0x0000000006987219 */ /* 0x180fe20000001207 */
[----:B------:R-:W0:Y:S01]  /*07a0*/  LDC R10, c[0x0][0x618] ;  /* 0x00018600ff0a7b82 */ /* 0x000e220000000800 */
[----:B------:R-:W-:Y:S01]  /*07b0*/  SHF.R.U32.HI R5, RZ, R0, R7 ;  /* 0x00000000ff057219 */ /* 0x000fe20000011607 */
[----:B------:R-:W-:Y:S01]  /*07c0*/  ULDC UR4, c[0x0][0x150] ;  /* 0x0000540000047ab9 */ /* 0x000fe20000000800 */
[----:B------:R-:W-:Y:S02]  /*07d0*/  IADD3 R9, P0, RZ, -R152, RZ ;  /* 0x80000098ff097210 */ /* 0x000fe40007f1e0ff */
[----:B------:R-:W-:-:S03]  /*07e0*/  I2FP.F32.U32 R0, R4 ;  /* 0x0000000400007245 */ /* 0x000fc60000201000 */
[----:B------:R-:W1:Y:S01]  /*07f0*/  LDC.64 R26, c[0x0][0x640] ;  /* 0x00019000ff1a7b82 */ /* 0x000e620000000a00 */
[----:B------:R-:W-:Y:S02]  /*0800*/  IMAD.X R11, RZ, RZ, ~R5, P0 ;  /* 0x000000ffff0b7224 */ /* 0x000fe400000e0e05 */
[----:B------:R-:W-:Y:S01]  /*0810*/  FMUL R0, R0, UR4 ;  /* 0x0000000400007c20 */ /* 0x000fe20008400000 */
[----:B------:R-:W-:Y:S01]  /*0820*/  IMAD.WIDE.U32 R6, R9, R20, R16 ;  /* 0x0000001409067225 */ /* 0x000fe200078e0010 */
[----:B------:R-:W-:-:S03]  /*0830*/  ULDC UR4, c[0x0][0x154] ;  /* 0x0000550000047ab9 */ /* 0x000fc60000000800 */
[----:B------:R-:W-:Y:S01]  /*0840*/  IMAD R8, R11, R20, RZ ;  /* 0x000000140b087224 */ /* 0x000fe200078e02ff */
[----:B------:R-:W2:Y:S01]  /*0850*/  LDC R5, c[0x0][0x144] ;  /* 0x00005100ff057b82 */ /* 0x000ea20000000800 */
[----:B------:R-:W3:Y:S02]  /*0860*/  F2I.U32.TRUNC.NTZ R0, R0 ;  /* 0x0000000000007305 */ /* 0x000ee4000020f000 */
[----:B------:R-:W-:-:S04]  /*0870*/  IMAD R9, R9, R21, R8 ;  /* 0x0000001509097224 */ /* 0x000fc800078e0208 */
[----:B------:R-:W-:Y:S01]  /*0880*/  IMAD.IADD R7, R7, 0x1, R9 ;  /* 0x0000000107077824 */ /* 0x000fe200078e0209 */
[----:B------:R-:W4:Y:S01]  /*0890*/  LDC R12, c[0x0][0x608] ;  /* 0x00018200ff0c7b82 */ /* 0x000f220000000800 */
[----:B------:R-:W-:-:S03]  /*08a0*/  IMAD.MOV.U32 R9, RZ, RZ, -0x1 ;  /* 0xffffffffff097424 */ /* 0x000fc600078e00ff */
[-CC-:B0-----:R-:W-:Y:S02]  /*08b0*/  SHF.R.U64 R20, R6, R10.reuse, R7.reuse ;  /* 0x0000000a06147219 */ /* 0x181fe40000001207 */
[----:B------:R-:W-:Y:S02]  /*08c0*/  I2FP.F32.U32 R6, R3 ;  /* 0x0000000300067245 */ /* 0x000fe40000201000 */
[----:B------:R-:W0:Y:S01]  /*08d0*/  LDC R24, c[0x0][0x658] ;  /* 0x00019600ff187b82 */ /* 0x000e220000000800 */
[----:B-1----:R-:W-:Y:S01]  /*08e0*/  ISETP.NE.U32.AND P0, PT, R26, RZ, PT ;  /* 0x000000ff1a00720c */ /* 0x002fe20003f05070 */
[----:B---3--:R-:W-:Y:S01]  /*08f0*/  IMAD.MOV R8, RZ, RZ, -R0 ;  /* 0x000000ffff087224 */ /* 0x008fe200078e0a00 */
[----:B------:R-:W-:Y:S01]  /*0900*/  SHF.R.U32.HI R7, RZ, R10, R7 ;  /* 0x0000000aff077219 */ /* 0x000fe20000011607 */
[----:B------:R-:W-:Y:S01]  /*0910*/  FMUL R6, R6, UR4 ;  /* 0x0000000406067c20 */ /* 0x000fe20008400000 */
[----:B------:R-:W-:-:S03]  /*0920*/  ISETP.NE.AND.EX P0, PT, R27, RZ, PT, P0 ;  /* 0x000000ff1b00720c */ /* 0x000fc60003f05300 */
[----:B------:R-:W1:Y:S01]  /*0930*/  LDC R14, c[0x0][0x148] ;  /* 0x00005200ff0e7b82 */ /* 0x000e620000000800 */
[----:B--2---:R-:W-:-:S07]  /*0940*/  IMAD R0, R5, R8, R4 ;  /* 0x0000000805007224 */ /* 0x004fce00078e0204 */
[----:B------:R-:W2:Y:S01]  /*0950*/  LDC R22, c[0x0][0x600] ;  /* 0x00018000ff167b82 */ /* 0x000ea20000000800 */
[-CC-:B----4-:R-:W-:Y:S02]  /*0960*/  SHF.R.U64 R28, R20, R12.reuse, R7.reuse ;  /* 0x0000000c141c7219 */ /* 0x190fe40000001207 */
[----:B------:R-:W-:Y:S01]  /*0970*/  SHF.R.U32.HI R5, RZ, R12, R7 ;  /* 0x0000000cff057219 */ /* 0x000fe20000011607 */
[----:B------:R-:W-:Y:S01]  /*0980*/  IMAD.MOV.U32 R7, RZ, RZ, 0x1 ;  /* 0x00000001ff077424 */ /* 0x000fe200078e00ff */
[----:B------:R3:W4:Y:S03]  /*0990*/  F2I.U32.TRUNC.NTZ R12, R6 ;  /* 0x00000006000c7305 */ /* 0x000726000020f000 */
[----:B------:R-:W1:Y:S01]  /*09a0*/  LDC R15, c[0x0][0x648] ;  /* 0x00019200ff0f7b82 */ /* 0x000e620000000800 */
[-C--:B0-----:R-:W-:Y:S02]  /*09b0*/  SHF.L.U32 R4, R9, R24.reuse, RZ ;  /* 0x0000001809047219 */ /* 0x081fe400000006ff */
[----:B------:R-:W-:-:S02]  /*09c0*/  SHF.R.U64 R30, R28, R24, R5 ;  /* 0x000000181c1e7219 */ /* 0x000fc40000001205 */
[----:B------:R-:W-:Y:S02]  /*09d0*/  LOP3.LUT R11, RZ, R4, RZ, 0x33, !PT ;  /* 0x00000004ff0b7212 */ /* 0x000fe400078e33ff */
[-C--:B------:R-:W-:Y:S01]  /*09e0*/  SHF.R.U32.HI R5, RZ, R24.reuse, R5 ;  /* 0x00000018ff057219 */ /* 0x080fe20000011605 */
[----:B------:R-:W0:Y:S01]  /*09f0*/  LDC R21, c[0x0][0x638] ;  /* 0x00018e00ff157b82 */ /* 0x000e220000000800 */
[----:B------:R-:W-:Y:S01]  /*0a00*/  SHF.L.U32 R10, R7, R24, RZ ;  /* 0x00000018070a7219 */ /* 0x000fe200000006ff */
[----:B------:R-:W-:-:S06]  /*0a10*/  IMAD.MOV.U32 R4, RZ, RZ, R30 ;  /* 0x000000ffff047224 */ /* 0x000fcc00078e001e */
[----:B------:R-:W0:Y:S01]  /*0a20*/  LDC R154, c[0x0][0x610] ;  /* 0x00018400ff9a7b82 */ /* 0x000e220000000800 */
[----:B---34-:R-:W-:Y:S05]  /*0a30*/  @!P0 BRA `(.L_x_6) ;  /* 0x0000000000288947 */ /* 0x018fea0003800000 */
[----:B------:R-:W3:Y:S02]  /*0a40*/  LDC R9, c[0x0][0x64c] ;  /* 0x00019300ff097b82 */ /* 0x000ee40000000800 */
[----:B---3--:R-:W-:-:S05]  /*0a50*/  IADD3 R9, P0, R30, R9, RZ ;  /* 0x000000091e097210 */ /* 0x008fca0007f1e0ff */
        /* <DEDUP_REMOVED lines=8> */
.L_x_6:
[----:B-1----:R-:W-:Y:S01]  /*0ae0*/  SHF.R.U64 R4, R4, R15, R5 ;  /* 0x0000000f04047219 */ /* 0x002fe20000001205 */
[----:B--2---:R-:W-:Y:S01]  /*0af0*/  VIADD R5, R22, 0xffffffff ;  /* 0xffffffff16057836 */ /* 0x004fe20000000000 */
[----:B------:R-:W-:Y:S01]  /*0b00*/  LOP3.LUT R11, R28, R11, RZ, 0xc0, !PT ;  /* 0x0000000b1c0b7212 */ /* 0x000fe200078ec0ff */
[----:B------:R-:W-:Y:S02]  /*0b10*/  IMAD.MOV R12, RZ, RZ, -R12 ;  /* 0x000000ffff0c7224 */ /* 0x000fe400078e0a0c */
[----:B------:R-:W-:Y:S01]  /*0b20*/  IMAD.MOV R6, RZ, RZ, -R4 ;  /* 0x000000ffff067224 */ /* 0x000fe200078e0a04 */
[----:B------:R-:W-:Y:S01]  /*0b30*/  LOP3.LUT R5, R20, R5, RZ, 0xc0, !PT ;  /* 0x0000000514057212 */ /* 0x000fe200078ec0ff */
[----:B------:R-:W-:Y:S02]  /*0b40*/  @P3 IMAD R0, R14, R12, R3 ;  /* 0x0000000c0e003224 */ /* 0x000fe400078e0203 */
[----:B------:R-:W-:Y:S02]  /*0b50*/  IMAD R11, R10, R4, R11 ;  /* 0x000000040a0b7224 */ /* 0x000fe400078e020b */
[----:B0-----:R-:W-:-:S02]  /*0b60*/  IMAD R3, R6, R21, R30 ;  /* 0x0000001506037224 */ /* 0x001fc400078e021e */
[----:B------:R-:W-:Y:S02]  /*0b70*/  IMAD R154, R11, R154, R0 ;  /* 0x0000009a0b9a7224 */ /* 0x000fe400078e0200 */
[----:B------:R-:W-:Y:S02]  /*0b80*/  IMAD R3, R3, R22, R5 ;  /* 0x0000001603037224 */ /* 0x000fe400078e0205 */
[----:B------:R-:W-:-:S03]  /*0b90*/  IMAD.MOV.U32 R0, RZ, RZ, 0x1 ;  /* 0x00000001ff007424 */ /* 0x000fc600078e00ff */
[----:B------:R-:W-:Y:S02]  /*0ba0*/  SEL R153, R3, R154, !P3 ;  /* 0x0000009a03997207 */ /* 0x000fe40005800000 */
[----:B------:R-:W-:-:S07]  /*0bb0*/  SEL R154, R154, R3, !P3 ;  /* 0x000000039a9a7207 */ /* 0x000fce0005800000 */
.L_x_4:
[----:B------:R-:W-:-:S08]  /*0bc0*/  NOP ;  /* 0x0000000000007918 */ /* 0x000fd00000000000 */
[----:B------:R-:W0:Y:S02]  /*0bd0*/  USETMAXREG.TRY_ALLOC.CTAPOOL UP0, 0xe8 ;  /* 0x000000e8000079c8 */ /* 0x000e240008000600 */
[----:B0-----:R-:W-:-:S13]  /*0be0*/  PLOP3.LUT P0, PT, PT, PT, UP0, 0x80, 0x0 ;  /* 0x000000000000781c */ /* 0x001fda0003f0f008 */
[----:B------:R-:W-:Y:S05]  /*0bf0*/  @!P0 BRA `(.L_x_4) ;  /* 0xfffffffc00f08947 */ /* 0x000fea000383ffff */
[----:B------:R-:W-:Y:S01]  /*0c00*/  ULDC.64 UR4, c[0x0][0x598] ;  /* 0x0001660000047ab9 */ /* 0x000fe20000000a00 */
[----:B------:R-:W-:Y:S01]  /*0c10*/  ULDC.64 UR36, c[0x0][0x208] ;  /* 0x0000820000247ab9 */ /* 0x000fe20000000a00 */
[----:B------:R-:W-:-:S04]  /*0c20*/  ISETP.NE.U32.AND P0, PT, RZ, UR4, PT ;  /* 0x00000004ff007c0c */ /* 0x000fc8000bf05070 */
[----:B------:R-:W-:-:S13]  /*0c30*/  ISETP.NE.AND.EX P0, PT, RZ, UR5, PT, P0 ;  /* 0x00000005ff007c0c */ /* 0x000fda000bf05300 */
[----:B------:R-:W-:Y:S05]  /*0c40*/  @!P0 BRA `(.L_x_7) ;  /* 0x00000000001c8947 */ /* 0x000fea0003800000 */
[----:B------:R-:W0:Y:S02]  /*0c50*/  LDC.64 R4, c[0x0][0x598] ;  /* 0x00016600ff047b82 */ /* 0x000e240000000a00 */
[----:B0-----:R-:W2:Y:S02]  /*0c60*/  LDG.E.64 R4, desc[UR36][R4.64] ;  /* 0x0000002404047981 */ /* 0x001ea4000c1e1b00 */
[----:B--2---:R-:W-:-:S04]  /*0c70*/  ISETP.NE.U32.AND P0, PT, R4, RZ, PT ;  /* 0x000000ff0400720c */ /* 0x004fc80003f05070 */
[----:B------:R-:W-:-:S13]  /*0c80*/  ISETP.NE.AND.EX P0, PT, R5, RZ, PT, P0 ;  /* 0x000000ff0500720c */ /* 0x000fda0003f05300 */
[----:B------:R-:W-:Y:S05]  /*0c90*/  @!P0 BRA `(.L_x_7) ;  /* 0x0000000000088947 */ /* 0x000fea0003800000 */
[----:B------:R0:W5:Y:S01]  /*0ca0*/  LD.E R155, desc[UR36][R4.64] ;  /* 0x00000024049b7980 */ /* 0x000162000c101900 */
[----:B------:R-:W-:Y:S05]  /*0cb0*/  BRA `(.L_x_8) ;  /* 0x0000000000247947 */ /* 0x000fea0003800000 */
.L_x_7:
[----:B------:R-:W-:Y:S02]  /*0cc0*/  ULDC.64 UR4, c[0x0][0x588] ;  /* 0x0001620000047ab9 */ /* 0x000fe40000000a00 */
[----:B------:R-:W-:-:S04]  /*0cd0*/  ISETP.NE.U32.AND P0, PT, RZ, UR4, PT ;  /* 0x00000004ff007c0c */ /* 0x000fc8000bf05070 */
[----:B------:R-:W-:-:S13]  /*0ce0*/  ISETP.NE.AND.EX P0, PT, RZ, UR5, PT, P0 ;  /* 0x00000005ff007c0c */ /* 0x000fda000bf05300 */
[----:B------:R-:W-:Y:S05]  /*0cf0*/  @!P0 BRA `(.L_x_9) ;  /* 0x00000000000c8947 */ /* 0x000fea0003800000 */
[----:B------:R-:W0:Y:S02]  /*0d00*/  LDC.64 R4, c[0x0][0x588] ;  /* 0x00016200ff047b82 */ /* 0x000e240000000a00 */
[----:B0-----:R1:W5:Y:S01]  /*0d10*/  LDG.E R155, desc[UR36][R4.64] ;  /* 0x00000024049b7981 */ /* 0x001362000c1e1900 */
[----:B------:R-:W-:Y:S05]  /*0d20*/  BRA `(.L_x_8) ;  /* 0x0000000000087947 */ /* 0x000fea0003800000 */
.L_x_9:
[----:B------:R-:W-:Y:S02]  /*0d30*/  ULDC UR4, c[0x0][0x580] ;  /* 0x0001600000047ab9 */ /* 0x000fe40000000800 */
[----:B------:R-:W-:-:S07]  /*0d40*/  IMAD.U32 R155, RZ, RZ, UR4 ;  /* 0x00000004ff9b7e24 */ /* 0x000fce000f8e00ff */
.L_x_8:
[----:B------:R-:W-:Y:S02]  /*0d50*/  ULDC.64 UR4, c[0x0][0x5a0] ;  /* 0x0001680000047ab9 */ /* 0x000fe40000000a00 */
[----:B------:R-:W-:-:S04]  /*0d60*/  ISETP.NE.U32.AND P0, PT, RZ, UR4, PT ;  /* 0x00000004ff007c0c */ /* 0x000fc8000bf05070 */
[----:B------:R-:W-:-:S13]  /*0d70*/  ISETP.NE.AND.EX P0, PT, RZ, UR5, PT, P0 ;  /* 0x00000005ff007c0c */ /* 0x000fda000bf05300 */
[----:B------:R-:W-:Y:S05]  /*0d80*/  @!P0 BRA `(.L_x_10) ;  /* 0x00000000001c8947 */ /* 0x000fea0003800000 */
[----:B01----:R-:W0:Y:S02]  /*0d90*/  LDC.64 R4, c[0x0][0x5a0] ;  /* 0x00016800ff047b82 */ /* 0x003e240000000a00 */
[----:B0-----:R-:W2:Y:S02]  /*0da0*/  LDG.E.64 R4, desc[UR36][R4.64] ;  /* 0x0000002404047981 */ /* 0x001ea4000c1e1b00 */
[----:B--2---:R-:W-:-:S04]  /*0db0*/  ISETP.NE.U32.AND P0, PT, R4, RZ, PT ;  /* 0x000000ff0400720c */ /* 0x004fc80003f05070 */
[----:B------:R-:W-:-:S13]  /*0dc0*/  ISETP.NE.AND.EX P0, PT, R5, RZ, PT, P0 ;  /* 0x000000ff0500720c */ /* 0x000fda0003f05300 */
[----:B------:R-:W-:Y:S05]  /*0dd0*/  @!P0 BRA `(.L_x_10) ;  /* 0x0000000000088947 */ /* 0x000fea0003800000 */
[----:B------:R0:W5:Y:S01]  /*0de0*/  LD.E R164, desc[UR36][R4.64] ;  /* 0x0000002404a47980 */ /* 0x000162000c101900 */
[----:B------:R-:W-:Y:S05]  /*0df0*/  BRA `(.L_x_11) ;  /* 0x0000000000247947 */ /* 0x000fea0003800000 */
.L_x_10:
[----:B------:R-:W-:Y:S02]  /*0e00*/  ULDC.64 UR4, c[0x0][0x590] ;  /* 0x0001640000047ab9 */ /* 0x000fe40000000a00 */
[----:B------:R-:W-:-:S04]  /*0e10*/  ISETP.NE.U32.AND P0, PT, RZ, UR4, PT ;  /* 0x00000004ff007c0c */ /* 0x000fc8000bf05070 */
[----:B------:R-:W-:-:S13]  /*0e20*/  ISETP.NE.AND.EX P0, PT, RZ, UR5, PT, P0 ;  /* 0x00000005ff007c0c */ /* 0x000fda000bf05300 */
[----:B------:R-:W-:Y:S05]  /*0e30*/  @!P0 BRA `(.L_x_12) ;  /* 0x00000000000c8947 */ /* 0x000fea0003800000 */
[----:B------:R-:W2:Y:S02]  /*0e40*/  LDC.64 R164, c[0x0][0x590] ;  /* 0x00016400ffa47b82 */ /* 0x000ea40000000a00 */
[----:B--2---:R2:W5:Y:S01]  /*0e50*/  LDG.E R164, desc[UR36][R164.64] ;  /* 0x00000024a4a47981 */ /* 0x004562000c1e1900 */
[----:B------:R-:W-:Y:S05]  /*0e60*/  BRA `(.L_x_11) ;  /* 0x0000000000087947 */ /* 0x000fea0003800000 */
.L_x_12:
[----:B------:R-:W-:Y:S02]  /*0e70*/  ULDC UR4, c[0x0][0x584] ;  /* 0x0001610000047ab9 */ /* 0x000fe40000000800 */
[----:B------:R-:W-:-:S07]  /*0e80*/  IMAD.U32 R164, RZ, RZ, UR4 ;  /* 0x00000004ffa47e24 */ /* 0x000fce000f8e00ff */
.L_x_11:
[----:B------:R-:W-:-:S13]  /*0e90*/  LOP3.LUT P0, RZ, R0, 0xff, RZ, 0xc0, !PT ;  /* 0x000000ff00ff7812 */ /* 0x000fda000780c0ff */
[----:B------:R-:W-:Y:S05]  /*0ea0*/  @!P0 EXIT ;  /* 0x000000000000894d */ /* 0x000fea0003800000 */
[----:B------:R-:W-:Y:S01]  /*0eb0*/  ULDC UR4, c[0x0][0x28c] ;  /* 0x0000a30000047ab9 */ /* 0x000fe20000000800 */
[----:B------:R-:W-:Y:S01]  /*0ec0*/  UMOV UR38, URZ ;  /* 0x0000003f00267c82 */ /* 0x000fe20008000000 */
[----:B------:R-:W-:Y:S01]  /*0ed0*/  UIADD3 UR4, UR4, 0x7f, URZ ;  /* 0x0000007f04047890 */ /* 0x000fe2000fffe03f */
[----:B------:R-:W-:-:S03]  /*0ee0*/  UMOV UR39, URZ ;  /* 0x0000003f00277c82 */ /* 0x000fc60008000000 */
[----:B------:R-:W-:-:S04]  /*0ef0*/  USHF.R.S32.HI UR5, URZ, 0x1f, UR4 ;  /* 0x0000001f3f057899 */ /* 0x000fc80008011404 */
[----:B------:R-:W-:-:S04]  /*0f00*/  ULEA.HI UR5, UR5, UR4, URZ, 0x7 ;  /* 0x0000000405057291 */ /* 0x000fc8000f8f383f */
[----:B------:R-:W-:-:S12]  /*0f10*/  USHF.R.S32.HI UR40, URZ, 0x7, UR5 ;  /* 0x000000073f287899 */ /* 0x000fd80008011405 */
.L_x_301:
[----:B---3--:R-:W3:Y:S01]  /*0f20*/  S2R R3, SR_CgaCtaId ;  /* 0x0000000000037919 */ /* 0x008ee20000008800 */
[----:B------:R-:W-:-:S04]  /*0f30*/  MOV R0, 0x400 ;  /* 0x0000040000007802 */ /* 0x000fc80000000f00 */
[----:B---3--:R-:W-:-:S05]  /*0f40*/  LEA R0, R3, R0, 0x18 ;  /* 0x0000000003007211 */ /* 0x008fca00078ec0ff */
[----:B------:R-:W-:-:S05]  /*0f50*/  VIADD R0, R0, 0x800 ;  /* 0x0000080000007836 */ /* 0x000fca0000000000 */
[----:B------:R-:W-:-:S13]  /*0f60*/  LOP3.LUT P0, RZ, R0, 0x3ff, RZ, 0xc0, !PT ;  /* 0x000003ff00ff7812 */ /* 0x000fda000780c0ff */
[----:B--2-4-:R-:W-:Y:S05]  /*0f70*/  @!P0 BRA `(.L_x_13) ;  /* 0x0000000000408947 */ /* 0x014fea0003800000 */
[----:B------:R-:W-:Y:S01]  /*0f80*/  MOV R0, 0x0 ;  /* 0x0000000000007802 */ /* 0x000fe20000000f00 */
[----:B------:R-:W-:Y:S01]  /*0f90*/  ULDC.64 UR4, c[0x4][0x70] ;  /* 0x01001c0000047ab9 */ /* 0x000fe20000000a00 */
[----:B------:R-:W-:Y:S01]  /*0fa0*/  ULDC.64 UR6, c[0x4][0x8] ;  /* 0x0100020000067ab9 */ /* 0x000fe20000000a00 */
[----:B01----:R-:W-:Y:S01]  /*0fb0*/  IMAD.U32 R4, RZ, RZ, UR4 ;  /* 0x00000004ff047e24 */ /* 0x003fe2000f8e00ff */
[----:B------:R0:W1:Y:S01]  /*0fc0*/  LDC.64 R14, c[0x4][R0] ;  /* 0x01000000000e7b82 */ /* 0x0000620000000a00 */
[----:B------:R-:W-:Y:S01]  /*0fd0*/  IMAD.U32 R5, RZ, RZ, UR5 ;  /* 0x00000005ff057e24 */ /* 0x000fe2000f8e00ff */
[----:B------:R-:W-:Y:S01]  /*0fe0*/  ULDC.64 UR4, c[0x4][0x78] ;  /* 0x01001e0000047ab9 */ /* 0x000fe20000000a00 */
[----:B------:R-:W-:Y:S02]  /*0ff0*/  IMAD.U32 R10, RZ, RZ, UR6 ;  /* 0x00000006ff0a7e24 */ /* 0x000fe4000f8e00ff */
[----:B------:R-:W-:Y:S02]  /*1000*/  IMAD.U32 R6, RZ, RZ, UR4 ;  /* 0x00000004ff067e24 */ /* 0x000fe4000f8e00ff */
[----:B------:R-:W-:-:S02]  /*1010*/  IMAD.U32 R7, RZ, RZ, UR5 ;  /* 0x00000005ff077e24 */ /* 0x000fc4000f8e00ff */
[----:B------:R-:W-:Y:S02]  /*1020*/  IMAD.U32 R11, RZ, RZ, UR7 ;  /* 0x00000007ff0b7e24 */ /* 0x000fe4000f8e00ff */
[----:B------:R-:W-:Y:S02]  /*1030*/  IMAD.MOV.U32 R8, RZ, RZ, 0x70 ;  /* 0x00000070ff087424 */ /* 0x000fe400078e00ff */
[----:B------:R-:W-:Y:S02]  /*1040*/  IMAD.MOV.U32 R12, RZ, RZ, 0x1 ;  /* 0x00000001ff0c7424 */ /* 0x000fe400078e00ff */
[----:B0-----:R-:W-:-:S07]  /*1050*/  IMAD.MOV.U32 R13, RZ, RZ, RZ ;  /* 0x000000ffff0d7224 */ /* 0x001fce00078e00ff */
[----:B------:R-:W-:-:S07]  /*1060*/  LEPC R20, `(.L_x_13) ;  /* 0x000000001014794e */ /* 0x000fce0000000000 */
[----:B-12--5:R-:W-:Y:S05]  /*1070*/  CALL.ABS.NOINC R14 ;  /* 0x000000000e007343 */ /* 0x026fea0003c00000 */
.L_x_13:
[----:B------:R-:W3:Y:S01]  /*1080*/  S2R R3, SR_CgaCtaId ;  /* 0x0000000000037919 */ /* 0x000ee20000008800 */
[----:B------:R-:W-:-:S04]  /*1090*/  MOV R0, 0x400 ;  /* 0x0000040000007802 */ /* 0x000fc80000000f00 */
[----:B---3--:R-:W-:-:S05]  /*10a0*/  LEA R0, R3, R0, 0x18 ;  /* 0x0000000003007211 */ /* 0x008fca00078ec0ff */
[----:B------:R-:W-:-:S05]  /*10b0*/  VIADD R24, R0, 0x10800 ;  /* 0x0001080000187836 */ /* 0x000fca0000000000 */
[----:B------:R-:W-:-:S13]  /*10c0*/  LOP3.LUT P0, RZ, R24, 0x3ff, RZ, 0xc0, !PT ;  /* 0x000003ff18ff7812 */ /* 0x000fda000780c0ff */
[----:B------:R-:W-:Y:S05]  /*10d0*/  @!P0 BRA `(.L_x_14) ;  /* 0x00000000007c8947 */ /* 0x000fea0003800000 */
        /* <DEDUP_REMOVED lines=16> */
.L_x_15:
[----:B------:R-:W0:Y:S01]  /*11e0*/  LDC.64 R22, c[0x4][R22] ;  /* 0x0100000016167b82 */ /* 0x000e220000000a00 */
[----:B------:R-:W-:Y:S01]  /*11f0*/  ULDC.64 UR4, c[0x4][0x70] ;  /* 0x01001c0000047ab9 */ /* 0x000fe20000000a00 */
[----:B------:R-:W-:Y:S01]  /*1200*/  ULDC.64 UR6, c[0x4][0x10] ;  /* 0x0100040000067ab9 */ /* 0x000fe20000000a00 */
[----:B------:R-:W-:Y:S02]  /*1210*/  IMAD.U32 R4, RZ, RZ, UR4 ;  /* 0x00000004ff047e24 */ /* 0x000fe4000f8e00ff */
        /* <DEDUP_REMOVED lines=8> */
[----:B------:R-:W-:-:S07]  /*12a0*/  IMAD.MOV.U32 R13, RZ, RZ, RZ ;  /* 0x000000ffff0d7224 */ /* 0x000fce00078e00ff */
[----:B------:R-:W-:-:S07]  /*12b0*/  LEPC R20, `(.L_x_14) ;  /* 0x000000001014794e */ /* 0x000fce0000000000 */
[----:B0-----:R-:W-:Y:S05]  /*12c0*/  CALL.ABS.NOINC R22 ;  /* 0x0000000016007343 */ /* 0x001fea0003c00000 */
.L_x_14:
[----:B------:R-:W-:Y:S01]  /*12d0*/  UMOV UR4, 0xffffffff ;  /* 0xffffffff00047882 */ /* 0x000fe20000000000 */
[----:B------:R-:W-:Y:S02]  /*12e0*/  LOP3.LUT R0, R19, 0x1, RZ, 0xfc, !PT ;  /* 0x0000000113007812 */ /* 0x000fe400078efcff */
[----:B------:R-:W-:Y:S02]  /*12f0*/  LOP3.LUT R13, R18, 0x80, RZ, 0xc0, !PT ;  /* 0x00000080120d7812 */ /* 0x000fe400078ec0ff */
[----:B------:R-:W-:Y:S02]  /*1300*/  ISETP.NE.AND P0, PT, R0, 0x3, PT ;  /* 0x000000030000780c */ /* 0x000fe40003f05270 */
[----:B------:R-:W-:Y:S01]  /*1310*/  SHF.R.U32.HI R13, RZ, 0x7, R13 ;  /* 0x00000007ff0d7819 */ /* 0x000fe2000001160d */
[----:B------:R-:W-:Y:S10]  /*1320*/  BRA.DIV UR4, `(.L_x_16) ;  /* 0x000000d204187947 */ /* 0x000ff4000b800000 */
.L_x_329:
[----:B------:R-:W-:Y:S05]  /*1330*/  @!P0 BRA `(.L_x_17) ;  /* 0x0000000000048947 */ /* 0x000fea0003800000 */
[----:B------:R-:W-:Y:S01]  /*1340*/  BPT.TRAP 0x1 ;  /* 0x000000040000795c */ /* 0x000fe20000300000 */
.L_x_17:
[----:B------:R-:W3:Y:S01]  /*1350*/  S2UR UR5, SR_CgaCtaId ;  /* 0x00000000000579c3 */ /* 0x000ee20000008800 */
[----:B------:R-:W-:Y:S01]  /*1360*/  UMOV UR4, 0x400 ;  /* 0x0000040000047882 */ /* 0x000fe20000000000 */
[----:B------:R-:W-:Y:S02]  /*1370*/  IMAD.U32 R3, RZ, RZ, UR38 ;  /* 0x00000026ff037e24 */ /* 0x000fe4000f8e00ff */
[----:B01----:R-:W-:-:S03]  /*1380*/  IMAD.U32 R5, RZ, RZ, UR39 ;  /* 0x00000027ff057e24 */ /* 0x003fc6000f8e00ff */
[----:B------:R-:W-:Y:S01]  /*1390*/  SHF.L.U32 R3, R3, 0x1f, RZ ;  /* 0x0000001f03037819 */ /* 0x000fe200000006ff */
[----:B---3--:R-:W-:-:S06]  /*13a0*/  ULEA UR4, UR5, UR4, 0x18 ;  /* 0x0000000405047291 */ /* 0x008fcc000f8ec03f */
[----:B------:R-:W-:-:S04]  /*13b0*/  IMAD.U32 R0, RZ, RZ, UR4 ;  /* 0x00000004ff007e24 */ /* 0x000fc8000f8e00ff */
[----:B------:R-:W-:-:S04]  /*13c0*/  IMAD R4, R5, 0x8, R0 ;  /* 0x0000000805047824 */ /* 0x000fc800078e0200 */
[----:B------:R0:W1:Y:S01]  /*13d0*/  SYNCS.PHASECHK.TRANS64.TRYWAIT P1, [R4+URZ], R3 ;  /* 0x00000003040075a7 */ /* 0x000062000802017f */
[----:B------:R-:W-:Y:S05]  /*13e0*/  @!P0 BRA `(.L_x_18) ;  /* 0x0000000000048947 */ /* 0x000fea0003800000 */
[----:B------:R-:W-:Y:S01]  /*13f0*/  BPT.TRAP 0x1 ;  /* 0x000000040000795c */ /* 0x000fe20000300000 */
.L_x_18:
[----:B-1----:R-:W-:Y:S05]  /*1400*/  @P1 BRA `(.L_x_19) ;  /* 0x0000000000081947 */ /* 0x002fea0003800000 */
[----:B------:R-:W1:Y:S02]  /*1410*/  SYNCS.PHASECHK.TRANS64.TRYWAIT P1, [R4+URZ], R3 ;  /* 0x00000003040075a7 */ /* 0x000e64000802017f */
[----:B-1----:R-:W-:Y:S05]  /*1420*/  @!P1 BRA `(.L_x_20) ;  /* 0x000000cc00f49947 */ /* 0x002fea0003800000 */
.L_x_19:
[----:B------:R-:W-:-:S04]  /*1430*/  UIADD3 UR4, UR39, 0x1, URZ ;  /* 0x0000000127047890 */ /* 0x000fc8000fffe03f */
[----:B------:R-:W-:Y:S02]  /*1440*/  UISETP.NE.AND UP0, UPT, UR4, 0x4, UPT ;  /* 0x000000040400788c */ /* 0x000fe4000bf05270 */
[----:B01----:R-:W-:Y:S02]  /*1450*/  IMAD.U32 R3, RZ, RZ, UR4 ;  /* 0x00000004ff037e24 */ /* 0x003fe4000f8e00ff */
[----:B------:R-:W-:Y:S02]  /*1460*/  USEL UR4, URZ, 0x1, UP0 ;  /* 0x000000013f047887 */ /* 0x000fe40008000000 */
[----:B------:R-:W-:Y:S02]  /*1470*/  PLOP3.LUT P1, PT, PT, PT, UP0, 0x80, 0x0 ;  /* 0x000000000000781c */ /* 0x000fe40003f2f008 */
[----:B------:R-:W-:Y:S02]  /*1480*/  ULOP3.LUT UR4, UR38, UR4, URZ, 0x3c, !UPT ;  /* 0x0000000426047292 */ /* 0x000fe4000f8e3c3f */
[----:B------:R-:W-:-:S04]  /*1490*/  SEL R3, R3, RZ, P1 ;  /* 0x000000ff03037207 */ /* 0x000fc80000800000 */
[----:B--2---:R-:W-:Y:S01]  /*14a0*/  IMAD.U32 R165, RZ, RZ, UR4 ;  /* 0x00000004ffa57e24 */ /* 0x004fe2000f8e00ff */
[----:B------:R-:W-:Y:S06]  /*14b0*/  @!P0 BRA `(.L_x_21) ;  /* 0x0000000000048947 */ /* 0x000fec0003800000 */
[----:B------:R-:W-:Y:S01]  /*14c0*/  BPT.TRAP 0x1 ;  /* 0x000000040000795c */ /* 0x000fe20000300000 */
.L_x_21:
[C---:B------:R-:W-:Y:S01]  /*14d0*/  IMAD.SHL.U32 R7, R18.reuse, 0x200, RZ ;  /* 0x0000020012077824 */ /* 0x040fe200078e00ff */
[C---:B------:R-:W-:Y:S01]  /*14e0*/  LOP3.LUT R4, R18.reuse, 0x2, RZ, 0xc0, !PT ;  /* 0x0000000212047812 */ /* 0x040fe200078ec0ff */
[----:B------:R-:W-:Y:S01]  /*14f0*/  USHF.L.U32 UR4, UR39, 0xe, URZ ;  /* 0x0000000e27047899 */ /* 0x000fe2000800063f */
[----:B------:R-:W-:Y:S01]  /*1500*/  LOP3.LUT R6, R18, 0xe0, RZ, 0xc0, !PT ;  /* 0x000000e012067812 */ /* 0x000fe200078ec0ff */
[----:B------:R-:W-:Y:S01]  /*1510*/  IMAD.U32 R33, RZ, RZ, UR40 ;  /* 0x00000028ff217e24 */ /* 0x000fe2000f8e00ff */
[----:B------:R-:W-:Y:S01]  /*1520*/  LOP3.LUT R7, R7, 0x200, RZ, 0xc0, !PT ;  /* 0x0000020007077812 */ /* 0x000fe200078ec0ff */
[----:B------:R-:W-:Y:S01]  /*1530*/  IMAD.SHL.U32 R4, R4, 0x200, RZ ;  /* 0x0000020004047824 */ /* 0x000fe200078e00ff */
[----:B------:R-:W-:Y:S02]  /*1540*/  SHF.R.U32.HI R5, RZ, 0x2, R18 ;  /* 0x00000002ff057819 */ /* 0x000fe40000011612 */
[----:B------:R-:W-:Y:S01]  /*1550*/  LEA.HI R6, R6, R7, RZ, 0x1f ;  /* 0x0000000706067211 */ /* 0x000fe200078ff8ff */
[----:B------:R-:W-:Y:S01]  /*1560*/  IMAD.SHL.U32 R7, R18, 0x40, RZ ;  /* 0x0000004012077824 */ /* 0x000fe200078e00ff */
[----:B------:R-:W-:-:S02]  /*1570*/  LOP3.LUT R5, R5, 0x7, RZ, 0xc0, !PT ;  /* 0x0000000705057812 */ /* 0x000fc400078ec0ff */
[----:B------:R-:W-:Y:S02]  /*1580*/  R2P PR, R18, 0x60 ;  /* 0x0000006012007804 */ /* 0x000fe40000000000 */
[----:B------:R-:W-:Y:S01]  /*1590*/  LOP3.LUT R5, R4, 0xfffffe00, R5, 0xe2, !PT ;  /* 0xfffffe0004057812 */ /* 0x000fe200078ee205 */
[----:B------:R-:W-:Y:S01]  /*15a0*/  IMAD.MOV.U32 R4, RZ, RZ, 0x90 ;  /* 0x00000090ff047424 */ /* 0x000fe200078e00ff */
[----:B------:R-:W-:Y:S01]  /*15b0*/  LOP3.LUT R6, R6, 0x40, R7, 0x78, !PT ;  /* 0x0000004006067812 */ /* 0x000fe200078e7807 */
[----:B------:R-:W-:Y:S01]  /*15c0*/  IMAD R7, R3, 0x8, R0 ;  /* 0x0000000803077824 */ /* 0x000fe200078e0200 */
[----:B------:R-:W-:Y:S02]  /*15d0*/  SHF.L.U32 R8, R165, 0x1f, RZ ;  /* 0x0000001fa5087819 */ /* 0x000fe400000006ff */
[----:B------:R-:W-:Y:S01]  /*15e0*/  LOP3.LUT R5, R5, R6, RZ, 0xfc, !PT ;  /* 0x0000000605057212 */ /* 0x000fe200078efcff */
[----:B------:R-:W-:Y:S01]  /*15f0*/  IMAD.MOV.U32 R6, RZ, RZ, 0x120 ;  /* 0x00000120ff067424 */ /* 0x000fe200078e00ff */
[----:B------:R-:W-:Y:S01]  /*1600*/  SEL R4, R4, 0x70, !P5 ;  /* 0x0000007004047807 */ /* 0x000fe20006800000 */
[----:B------:R0:W1:Y:S01]  /*1610*/  SYNCS.PHASECHK.TRANS64.TRYWAIT P1, [R7+URZ], R8 ;  /* 0x00000008070075a7 */ /* 0x000062000802017f */
[----:B------:R-:W-:-:S07]  /*1620*/  LOP3.LUT R11, R5, UR4, RZ, 0xfc, !PT ;  /* 0x00000004050b7c12 */ /* 0x000fce000f8efcff */
[----:B------:R-:W-:Y:S05]  /*1630*/  WARPSYNC.ALL ;  /* 0x0000000000007948 */ /* 0x000fea0003800000 */
[----:B------:R-:W-:Y:S01]  /*1640*/  IMAD.IADD R11, R0, 0x1, R11 ;  /* 0x00000001000b7824 */ /* 0x000fe200078e020b */
[----:B------:R-:W-:Y:S02]  /*1650*/  SEL R6, R6, 0xe0, !P6 ;  /* 0x000000e006067807 */ /* 0x000fe40007000000 */
[----:B------:R-:W-:Y:S01]  /*1660*/  ISETP.NE.AND P2, PT, R33, 0x1, PT ;  /* 0x000000012100780c */ /* 0x000fe20003f45270 */
[C---:B------:R-:W-:Y:S01]  /*1670*/  IMAD.IADD R10, R11.reuse, 0x1, R4 ;  /* 0x000000010b0a7824 */ /* 0x040fe200078e0204 */
[----:B------:R-:W-:Y:S01]  /*1680*/  LDS.U8 R13, [R11+0x800] ;  /* 0x000800000b0d7984 */ /* 0x000fe20000000000 */
[----:B------:R-:W-:-:S03]  /*1690*/  IMAD.IADD R9, R11, 0x1, R6 ;  /* 0x000000010b097824 */ /* 0x000fc600078e0206 */
[----:B------:R-:W-:Y:S01]  /*16a0*/  LDS.U8 R15, [R11+0x808] ;  /* 0x000808000b0f7984 */ /* 0x000fe20000000000 */
[----:B------:R-:W-:-:S03]  /*16b0*/  IMAD.IADD R12, R4, 0x1, R9 ;  /* 0x00000001040c7824 */ /* 0x000fc600078e0209 */
[----:B------:R-:W-:Y:S04]  /*16c0*/  LDS.U8 R21, [R11+0x1000] ;  /* 0x001000000b157984 */ /* 0x000fe80000000000 */
[----:B------:R-:W-:Y:S04]  /*16d0*/  LDS.U8 R23, [R11+0x1008] ;  /* 0x001008000b177984 */ /* 0x000fe80000000000 */
[----:B------:R-:W-:Y:S04]  /*16e0*/  LDS.U8 R25, [R11+0x1800] ;  /* 0x001800000b197984 */ /* 0x000fe80000000000 */
[----:B------:R-:W-:Y:S04]  /*16f0*/  LDS.U8 R27, [R11+0x1808] ;  /* 0x001808000b1b7984 */ /* 0x000fe80000000000 */
[----:B------:R-:W-:Y:S04]  /*1700*/  LDS.U8 R29, [R11+0x2000] ;  /* 0x002000000b1d7984 */ /* 0x000fe80000000000 */
[----:B------:R-:W-:Y:S04]  /*1710*/  LDS.U8 R31, [R11+0x2008] ;  /* 0x002008000b1f7984 */ /* 0x000fe80000000000 */
[----:B------:R-:W2:Y:S04]  /*1720*/  LDS.U8 R14, [R10+0x800] ;  /* 0x000800000a0e7984 */ /* 0x000ea80000000000 */
[----:B------:R-:W3:Y:S04]  /*1730*/  LDS.U8 R22, [R10+0x808] ;  /* 0x000808000a167984 */ /* 0x000ee80000000000 */
[----:B------:R-:W4:Y:S04]  /*1740*/  LDS.U8 R30, [R10+0x1000] ;  /* 0x001000000a1e7984 */ /* 0x000f280000000000 */
[----:B------:R-:W0:Y:S04]  /*1750*/  LDS.U8 R34, [R10+0x1008] ;  /* 0x001008000a227984 */ /* 0x000e280000000000 */
[----:B------:R-:W1:Y:S04]  /*1760*/  LDS.U8 R40, [R10+0x1800] ;  /* 0x001800000a287984 */ /* 0x000e680000000000 */
[----:B------:R-:W1:Y:S04]  /*1770*/  LDS.U8 R44, [R10+0x1808] ;  /* 0x001808000a2c7984 */ /* 0x000e680000000000 */
[----:B------:R-:W1:Y:S04]  /*1780*/  LDS.U8 R50, [R10+0x2000] ;  /* 0x002000000a327984 */ /* 0x000e680000000000 */
[----:B------:R-:W1:Y:S04]  /*1790*/  LDS.U8 R54, [R10+0x2008] ;  /* 0x002008000a367984 */ /* 0x000e680000000000 */
[----:B------:R-:W1:Y:S04]  /*17a0*/  LDS.U8 R20, [R9+0x800] ;  /* 0x0008000009147984 */ /* 0x000e680000000000 */
[----:B------:R-:W1:Y:S04]  /*17b0*/  LDS.U8 R26, [R9+0x808] ;  /* 0x00080800091a7984 */ /* 0x000e680000000000 */
[----:B------:R-:W1:Y:S01]  /*17c0*/  LDS.U8 R32, [R9+0x1000] ;  /* 0x0010000009207984 */ /* 0x000e620000000000 */
[----:B--2---:R-:W-:-:S03]  /*17d0*/  PRMT R13, R14, 0x7604, R13 ;  /* 0x000076040e0d7816 */ /* 0x004fc6000000000d */
[----:B------:R-:W2:Y:S01]  /*17e0*/  LDS.U8 R36, [R9+0x1008] ;  /* 0x0010080009247984 */ /* 0x000ea20000000000 */
[----:B---3--:R-:W-:-:S03]  /*17f0*/  PRMT R15, R22, 0x7604, R15 ;  /* 0x00007604160f7816 */ /* 0x008fc6000000000f */
[----:B------:R-:W3:Y:S01]  /*1800*/  LDS.U8 R42, [R9+0x1800] ;  /* 0x00180000092a7984 */ /* 0x000ee20000000000 */
[----:B----4-:R-:W-:-:S03]  /*1810*/  PRMT R21, R30, 0x7604, R21 ;  /* 0x000076041e157816 */ /* 0x010fc60000000015 */
[----:B------:R-:W4:Y:S01]  /*1820*/  LDS.U8 R46, [R9+0x1808] ;  /* 0x00180800092e7984 */ /* 0x000f220000000000 */
[----:B0-----:R-:W-:-:S03]  /*1830*/  PRMT R23, R34, 0x7604, R23 ;  /* 0x0000760422177816 */ /* 0x001fc60000000017 */
[----:B------:R-:W0:Y:S01]  /*1840*/  LDS.U8 R52, [R9+0x2000] ;  /* 0x0020000009347984 */ /* 0x000e220000000000 */
[----:B-1----:R-:W-:-:S03]  /*1850*/  PRMT R25, R40, 0x7604, R25 ;  /* 0x0000760428197816 */ /* 0x002fc60000000019 */
[----:B------:R-:W1:Y:S01]  /*1860*/  LDS.U8 R56, [R9+0x2008] ;  /* 0x0020080009387984 */ /* 0x000e620000000000 */
[----:B------:R-:W-:-:S03]  /*1870*/  PRMT R27, R44, 0x7604, R27 ;  /* 0x000076042c1b7816 */ /* 0x000fc6000000001b */
        /* <DEDUP_REMOVED lines=11> */
[----:B--2---:R-:W-:-:S03]  /*1930*/  PRMT R23, R36, 0x7054, R23 ;  /* 0x0000705424177816 */ /* 0x004fc60000000017 */
[----:B------:R-:W2:Y:S01]  /*1940*/  LDS.U8 R162, [R12+0x2000] ;  /* 0x002000000ca27984 */ /* 0x000ea20000000000 */
[----:B---3--:R-:W-:-:S03]  /*1950*/  PRMT R25, R42, 0x7054, R25 ;  /* 0x000070542a197816 */ /* 0x008fc60000000019 */
[----:B------:R-:W3:Y:S01]  /*1960*/  LDS.U8 R58, [R12+0x2008] ;  /* 0x002008000c3a7984 */ /* 0x000ee20000000000 */
[----:B----4-:R-:W-:Y:S02]  /*1970*/  PRMT R27, R46, 0x7054, R27 ;  /* 0x000070542e1b7816 */ /* 0x010fe4000000001b */
[----:B0-----:R-:W-:Y:S02]  /*1980*/  PRMT R29, R52, 0x7054, R29 ;  /* 0x00007054341d7816 */ /* 0x001fe4000000001d */
[----:B-1----:R-:W-:Y:S02]  /*1990*/  PRMT R31, R56, 0x7054, R31 ;  /* 0x00007054381f7816 */ /* 0x002fe4000000001f */
[----:B------:R-:W-:Y:S02]  /*19a0*/  PRMT R156, R156, 0x654, R13 ;  /* 0x000006549c9c7816 */ /* 0x000fe4000000000d */
[----:B------:R-:W-:Y:S02]  /*19b0*/  PRMT R157, R28, 0x654, R15 ;  /* 0x000006541c9d7816 */ /* 0x000fe4000000000f */
[----:B------:R-:W-:-:S02]  /*19c0*/  PRMT R158, R158, 0x654, R21 ;  /* 0x000006549e9e7816 */ /* 0x000fc40000000015 */
[----:B------:R-:W-:Y:S02]  /*19d0*/  PRMT R159, R38, 0x654, R23 ;  /* 0x00000654269f7816 */ /* 0x000fe40000000017 */
[----:B------:R-:W-:Y:S02]  /*19e0*/  PRMT R160, R160, 0x654, R25 ;  /* 0x00000654a0a07816 */ /* 0x000fe40000000019 */
[----:B------:R-:W-:Y:S02]  /*19f0*/  PRMT R161, R48, 0x654, R27 ;  /* 0x0000065430a17816 */ /* 0x000fe4000000001b */
[----:B--2---:R-:W-:Y:S02]  /*1a00*/  PRMT R162, R162, 0x654, R29 ;  /* 0x00000654a2a27816 */ /* 0x004fe4000000001d */
[----:B---3--:R-:W-:Y:S02]  /*1a10*/  PRMT R163, R58, 0x654, R31 ;  /* 0x000006543aa37816 */ /* 0x008fe4000000001f */
[----:B------:R-:W-:Y:S01]  /*1a20*/  R2UR UR4, R24 ;  /* 0x00000000180472ca */ /* 0x000fe200000e0000 */
[----:B------:R-:W-:Y:S01]  /*1a30*/  UMOV UR11, 0x40000040 ;  /* 0x40000040000b7882 */ /* 0x000fe20000000000 */
[----:B------:R-:W-:-:S11]  /*1a40*/  WARPGROUP.ARRIVE ;  /* 0x00000000000079c5 */ /* 0x000fd60000000000 */
[----:B------:R-:W-:-:S04]  /*1a50*/  USHF.R.U32.HI UR4, URZ, 0x4, UR4 ;  /* 0x000000043f047899 */ /* 0x000fc80008011604 */
[----:B------:R-:W-:-:S04]  /*1a60*/  ULOP3.LUT UR4, UR4, 0x3fff, URZ, 0xc0, !UPT ;  /* 0x00003fff04047892 */ /* 0x000fc8000f8ec03f */
[----:B------:R-:W-:-:S04]  /*1a70*/  ULOP3.LUT UR7, UR4, 0x10000, URZ, 0xfc, !UPT ;  /* 0x0001000004077892 */ /* 0x000fc8000f8efc3f */
[----:B------:R-:W-:-:S04]  /*1a80*/  ULEA UR4, UR39, UR7, 0xb ;  /* 0x0000000727047291 */ /* 0x000fc8000f8e583f */
[----:B------:R-:W-:-:S03]  /*1a90*/  UIADD3 UR6, UR4, 0x2, URZ ;  /* 0x0000000204067890 */ /* 0x000fc6000fffe03f */
[----:B------:R-:W-:Y:S02]  /*1aa0*/  UMOV UR10, UR4 ;  /* 0x00000004000a7c82 */ /* 0x000fe40008000000 */
[----:B------:R-:W-:Y:S01]  /*1ab0*/  QGMMA.64x256x32.F32.E4M3.E5M2 R24, R156, gdesc[UR8], RZ, !UPT, gsb0 ;  /* 0x03e000089c187df3 */ /* 0x000fe2000c0028ff */
[----:B------:R-:W-:Y:S01]  /*1ac0*/  UMOV UR11, 0x40000040 ;  /* 0x40000040000b7882 */ /* 0x000fe20000000000 */
[----:B------:R-:W-:Y:S01]  /*1ad0*/  UMOV UR10, UR6 ;  /* 0x00000006000a7c82 */ /* 0x000fe20008000000 */
[----:B------:R-:W-:Y:S02]  /*1ae0*/  UIADD3 UR6, UR4, 0x4, URZ ;  /* 0x0000000404067890 */ /* 0x000fe4000fffe03f */
[----:B------:R-:W-:Y:S01]  /*1af0*/  UIADD3 UR4, UR4, 0x6, URZ ;  /* 0x0000000604047890 */ /* 0x000fe2000fffe03f */
[----:B------:R-:W-:Y:S02]  /*1b00*/  WARPGROUP.DEPBAR.LE gsb0, 0x0 ;  /* 0x00008000000079c5 */ /* 0x000fe40000010000 */
[----:B------:R-:W-:-:S15]  /*1b10*/  WARPGROUP.ARRIVE ;  /* 0x00000000000079c5 */ /* 0x000fde0000000000 */
[----:B------:R-:W-:-:S05]  /*1b20*/  NOP ;  /* 0x0000000000007918 */ /* 0x000fca0000000000 */
[----:B------:R-:W-:Y:S01]  /*1b30*/  QGMMA.64x256x32.F32.E4M3.E5M2 R24, R160, gdesc[UR8], R24, gsb0 ;  /* 0x03e00008a0187df3 */ /* 0x000fe20008002818 */
[----:B------:R-:W-:Y:S01]  /*1b40*/  UMOV UR10, UR6 ;  /* 0x00000006000a7c82 */ /* 0x000fe20008000000 */
[----:B------:R-:W-:Y:S01]  /*1b50*/  UMOV UR11, 0x40000040 ;  /* 0x40000040000b7882 */ /* 0x000fe20000000000 */
[----:B------:R-:W-:Y:S02]  /*1b60*/  WARPGROUP.DEPBAR.LE gsb0, 0x0 ;  /* 0x00008000000079c5 */ /* 0x000fe40000010000 */
[----:B------:R-:W-:Y:S04]  /*1b70*/  LDS.U8 R13, [R11+0x2800] ;  /* 0x002800000b0d7984 */ /* 0x000fe80000000000 */
[----:B------:R-:W0:Y:S04]  /*1b80*/  LDS.U8 R14, [R10+0x2800] ;  /* 0x002800000a0e7984 */ /* 0x000e280000000000 */
[----:B------:R-:W-:Y:S04]  /*1b90*/  LDS.U8 R15, [R11+0x2808] ;  /* 0x002808000b0f7984 */ /* 0x000fe80000000000 */
[----:B------:R-:W1:Y:S04]  /*1ba0*/  LDS.U8 R22, [R10+0x2808] ;  /* 0x002808000a167984 */ /* 0x000e680000000000 */
[----:B------:R-:W-:Y:S04]  /*1bb0*/  LDS.U8 R21, [R11+0x3000] ;  /* 0x003000000b157984 */ /* 0x000fe80000000000 */
[----:B------:R-:W2:Y:S04]  /*1bc0*/  LDS.U8 R162, [R10+0x3000] ;  /* 0x003000000aa27984 */ /* 0x000ea80000000000 */
[----:B------:R-:W-:Y:S04]  /*1bd0*/  LDS.U8 R23, [R11+0x3008] ;  /* 0x003008000b177984 */ /* 0x000fe80000000000 */
[----:B------:R-:W3:Y:S04]  /*1be0*/  LDS.U8 R170, [R10+0x3008] ;  /* 0x003008000aaa7984 */ /* 0x000ee80000000000 */
[----:B------:R-:W4:Y:S04]  /*1bf0*/  LDS.U8 R20, [R9+0x2800] ;  /* 0x0028000009147984 */ /* 0x000f280000000000 */
[----:B------:R-:W4:Y:S04]  /*1c00*/  LDS.U8 R158, [R9+0x2808] ;  /* 0x00280800099e7984 */ /* 0x000f280000000000 */
[----:B------:R-:W4:Y:S04]  /*1c10*/  LDS.U8 R166, [R9+0x3000] ;  /* 0x0030000009a67984 */ /* 0x000f280000000000 */
[----:B------:R-:W4:Y:S01]  /*1c20*/  LDS.U8 R172, [R9+0x3008] ;  /* 0x0030080009ac7984 */ /* 0x000f220000000000 */
[----:B0-----:R-:W-:-:S03]  /*1c30*/  PRMT R13, R14, 0x7604, R13 ;  /* 0x000076040e0d7816 */ /* 0x001fc6000000000d */
[----:B------:R-:W0:Y:S04]  /*1c40*/  LDS.U8 R156, [R12+0x2800] ;  /* 0x002800000c9c7984 */ /* 0x000e280000000000 */
[----:B------:R-:W0:Y:S01]  /*1c50*/  LDS.U8 R160, [R12+0x2808] ;  /* 0x002808000ca07984 */ /* 0x000e220000000000 */
[----:B-1----:R-:W-:-:S03]  /*1c60*/  PRMT R15, R22, 0x7604, R15 ;  /* 0x00007604160f7816 */ /* 0x002fc6000000000f */
[----:B------:R-:W1:Y:S04]  /*1c70*/  LDS.U8 R168, [R12+0x3000] ;  /* 0x003000000ca87984 */ /* 0x000e680000000000 */
[----:B------:R-:W1:Y:S01]  /*1c80*/  LDS.U8 R174, [R12+0x3008] ;  /* 0x003008000cae7984 */ /* 0x000e620000000000 */
[----:B--2---:R-:W-:Y:S02]  /*1c90*/  PRMT R21, R162, 0x7604, R21 ;  /* 0x00007604a2157816 */ /* 0x004fe40000000015 */
[----:B---3--:R-:W-:Y:S02]  /*1ca0*/  PRMT R23, R170, 0x7604, R23 ;  /* 0x00007604aa177816 */ /* 0x008fe40000000017 */
[----:B----4-:R-:W-:Y:S02]  /*1cb0*/  PRMT R13, R20, 0x7054, R13 ;  /* 0x00007054140d7816 */ /* 0x010fe4000000000d */
[----:B------:R-:W-:-:S02]  /*1cc0*/  PRMT R15, R158, 0x7054, R15 ;  /* 0x000070549e0f7816 */ /* 0x000fc4000000000f */
[----:B------:R-:W-:Y:S02]  /*1cd0*/  PRMT R21, R166, 0x7054, R21 ;  /* 0x00007054a6157816 */ /* 0x000fe40000000015 */
[----:B------:R-:W-:Y:S02]  /*1ce0*/  PRMT R23, R172, 0x7054, R23 ;  /* 0x00007054ac177816 */ /* 0x000fe40000000017 */
[----:B0-----:R-:W-:Y:S02]  /*1cf0*/  PRMT R156, R156, 0x654, R13 ;  /* 0x000006549c9c7816 */ /* 0x001fe4000000000d */
[----:B------:R-:W-:Y:S02]  /*1d00*/  PRMT R157, R160, 0x654, R15 ;  /* 0x00000654a09d7816 */ /* 0x000fe4000000000f */
[----:B-1----:R-:W-:Y:S02]  /*1d10*/  PRMT R158, R168, 0x654, R21 ;  /* 0x00000654a89e7816 */ /* 0x002fe40000000015 */
[----:B------:R-:W-:-:S04]  /*1d20*/  PRMT R159, R174, 0x654, R23 ;  /* 0x00000654ae9f7816 */ /* 0x000fc80000000017 */
[----:B------:R-:W-:-:S06]  /*1d30*/  WARPGROUP.ARRIVE ;  /* 0x00000000000079c5 */ /* 0x000fcc0000000000 */
[----:B------:R-:W-:Y:S01]  /*1d40*/  QGMMA.64x256x32.F32.E4M3.E5M2 R24, R156, gdesc[UR8], R24, gsb0 ;  /* 0x03e000089c187df3 */ /* 0x000fe20008002818 */
[----:B------:R-:W-:Y:S01]  /*1d50*/  UMOV UR10, UR4 ;  /* 0x00000004000a7c82 */ /* 0x000fe20008000000 */
[----:B------:R-:W-:Y:S01]  /*1d60*/  UMOV UR11, 0x40000040 ;  /* 0x40000040000b7882 */ /* 0x000fe20000000000 */
[----:B------:R-:W-:Y:S02]  /*1d70*/  WARPGROUP.DEPBAR.LE gsb0, 0x0 ;  /* 0x00008000000079c5 */ /* 0x000fe40000010000 */
[----:B------:R-:W-:Y:S04]  /*1d80*/  LDS.U8 R13, [R11+0x3800] ;  /* 0x003800000b0d7984 */ /* 0x000fe80000000000 */
[----:B------:R-:W0:Y:S04]  /*1d90*/  LDS.U8 R14, [R10+0x3800] ;  /* 0x003800000a0e7984 */ /* 0x000e280000000000 */
[----:B------:R-:W-:Y:S04]  /*1da0*/  LDS.U8 R15, [R11+0x3808] ;  /* 0x003808000b0f7984 */ /* 0x000fe80000000000 */
[----:B------:R-:W-:Y:S04]  /*1db0*/  LDS.U8 R21, [R11+0x4000] ;  /* 0x004000000b157984 */ /* 0x000fe80000000000 */
[----:B------:R-:W-:Y:S04]  /*1dc0*/  LDS.U8 R23, [R11+0x4008] ;  /* 0x004008000b177984 */ /* 0x000fe80000000000 */
[----:B------:R-:W1:Y:S04]  /*1dd0*/  LDS.U8 R22, [R10+0x3808] ;  /* 0x003808000a167984 */ /* 0x000e680000000000 */
[----:B------:R-:W2:Y:S04]  /*1de0*/  LDS.U8 R162, [R10+0x4000] ;  /* 0x004000000aa27984 */ /* 0x000ea80000000000 */
[----:B------:R-:W3:Y:S04]  /*1df0*/  LDS.U8 R170, [R10+0x4008] ;  /* 0x004008000aaa7984 */ /* 0x000ee80000000000 */
[----:B------:R-:W4:Y:S04]  /*1e00*/  LDS.U8 R20, [R9+0x3800] ;  /* 0x0038000009147984 */ /* 0x000f280000000000 */
[----:B------:R-:W4:Y:S04]  /*1e10*/  LDS.U8 R158, [R9+0x3808] ;  /* 0x00380800099e7984 */ /* 0x000f280000000000 */
[----:B------:R-:W4:Y:S04]  /*1e20*/  LDS.U8 R166, [R9+0x4000] ;  /* 0x0040000009a67984 */ /* 0x000f280000000000 */
[----:B------:R-:W4:Y:S01]  /*1e30*/  LDS.U8 R172, [R9+0x4008] ;  /* 0x0040080009ac7984 */ /* 0x000f220000000000 */
[----:B0-----:R-:W-:-:S03]  /*1e40*/  PRMT R13, R14, 0x7604, R13 ;  /* 0x000076040e0d7816 */ /* 0x001fc6000000000d */
[----:B------:R-:W0:Y:S04]  /*1e50*/  LDS.U8 R156, [R12+0x3800] ;  /* 0x003800000c9c7984 */ /* 0x000e280000000000 */
[----:B------:R-:W0:Y:S04]  /*1e60*/  LDS.U8 R160, [R12+0x3808] ;  /* 0x003808000ca07984 */ /* 0x000e280000000000 */
[----:B------:R-:W0:Y:S04]  /*1e70*/  LDS.U8 R168, [R12+0x4000] ;  /* 0x004000000ca87984 */ /* 0x000e280000000000 */
[----:B------:R-:W0:Y:S01]  /*1e80*/  LDS.U8 R174, [R12+0x4008] ;  /* 0x004008000cae7984 */ /* 0x000e220000000000 */
[----:B-1----:R-:W-:-:S02]  /*1e90*/  PRMT R15, R22, 0x7604, R15 ;  /* 0x00007604160f7816 */ /* 0x002fc4000000000f */
[----:B--2---:R-:W-:Y:S02]  /*1ea0*/  PRMT R21, R162, 0x7604, R21 ;  /* 0x00007604a2157816 */ /* 0x004fe40000000015 */
[----:B---3--:R-:W-:Y:S02]  /*1eb0*/  PRMT R23, R170, 0x7604, R23 ;  /* 0x00007604aa177816 */ /* 0x008fe40000000017 */
[----:B----4-:R-:W-:Y:S02]  /*1ec0*/  PRMT R13, R20, 0x7054, R13 ;  /* 0x00007054140d7816 */ /* 0x010fe4000000000d */
[----:B------:R-:W-:Y:S02]  /*1ed0*/  PRMT R15, R158, 0x7054, R15 ;  /* 0x000070549e0f7816 */ /* 0x000fe4000000000f */
[----:B------:R-:W-:Y:S02]  /*1ee0*/  PRMT R21, R166, 0x7054, R21 ;  /* 0x00007054a6157816 */ /* 0x000fe40000000015 */
[----:B------:R-:W-:-:S02]  /*1ef0*/  PRMT R23, R172, 0x7054, R23 ;  /* 0x00007054ac177816 */ /* 0x000fc40000000017 */
[----:B0-----:R-:W-:Y:S02]  /*1f00*/  PRMT R156, R156, 0x654, R13 ;  /* 0x000006549c9c7816 */ /* 0x001fe4000000000d */
[----:B------:R-:W-:Y:S02]  /*1f10*/  PRMT R157, R160, 0x654, R15 ;  /* 0x00000654a09d7816 */ /* 0x000fe4000000000f */
[----:B------:R-:W-:Y:S02]  /*1f20*/  PRMT R158, R168, 0x654, R21 ;  /* 0x00000654a89e7816 */ /* 0x000fe40000000015 */
[----:B------:R-:W-:-:S04]  /*1f30*/  PRMT R159, R174, 0x654, R23 ;  /* 0x00000654ae9f7816 */ /* 0x000fc80000000017 */
[----:B------:R-:W-:-:S06]  /*1f40*/  WARPGROUP.ARRIVE ;  /* 0x00000000000079c5 */ /* 0x000fcc0000000000 */
[----:B------:R-:W-:Y:S03]  /*1f50*/  QGMMA.64x256x32.F32.E4M3.E5M2 R24, R156, gdesc[UR8], R24, gsb0 ;  /* 0x03e000089c187df3 */ /* 0x000fe60008002818 */
[----:B------:R-:W-:Y:S02]  /*1f60*/  WARPGROUP.DEPBAR.LE gsb0, 0x0 ;  /* 0x00008000000079c5 */ /* 0x000fe40000010000 */
[----:B------:R-:W-:Y:S05]  /*1f70*/  @!P2 BRA `(.L_x_22) ;  /* 0x00000014009ca947 */ /* 0x000fea0003800000 */
[----:B------:R-:W-:Y:S05]  /*1f80*/  @!P0 BRA `(.L_x_23) ;  /* 0x0000000000048947 */ /* 0x000fea0003800000 */
[----:B------:R-:W-:Y:S01]  /*1f90*/  BPT.TRAP 0x1 ;  /* 0x000000040000795c */ /* 0x000fe20000300000 */
.L_x_23:
[----:B------:R-:W-:-:S05]  /*1fa0*/  IMAD.SHL.U32 R170, R3, 0x4000, RZ ;  /* 0x0000400003aa7824 */ /* 0x000fca00078e00ff */
[----:B------:R-:W-:-:S05]  /*1fb0*/  LOP3.LUT R9, R170, R5, RZ, 0xfc, !PT ;  /* 0x00000005aa097212 */ /* 0x000fca00078efcff */
[----:B------:R-:W-:Y:S01]  /*1fc0*/  IMAD.IADD R9, R0, 0x1, R9 ;  /* 0x0000000100097824 */ /* 0x000fe200078e0209 */
[----:B------:R-:W-:Y:S06]  /*1fd0*/  @P1 BRA `(.L_x_24) ;  /* 0x0000000000081947 */ /* 0x000fec0003800000 */
[----:B------:R-:W0:Y:S02]  /*1fe0*/  SYNCS.PHASECHK.TRANS64.TRYWAIT P1, [R7+URZ], R8 ;  /* 0x00000008070075a7 */ /* 0x000e24000802017f */
[----:B0-----:R-:W-:Y:S05]  /*1ff0*/  @!P1 BRA `(.L_x_25) ;  /* 0x000000c400149947 */ /* 0x001fea0003800000 */
.L_x_24:
[--C-:B------:R-:W-:Y:S01]  /*2000*/  IMAD.IADD R21, R4, 0x1, R9.reuse ;  /* 0x0000000104157824 */ /* 0x100fe200078e0209 */
[----:B0-----:R-:W-:Y:S01]  /*2010*/  LDS.U8 R7, [R9+0x800] ;  /* 0x0008000009077984 */ /* 0x001fe20000000000 */
[----:B------:R-:W-:-:S03]  /*2020*/  IMAD.IADD R23, R6, 0x1, R9 ;  /* 0x0000000106177824 */ /* 0x000fc600078e0209 */
[----:B------:R-:W0:Y:S01]  /*2030*/  LDS.U8 R8, [R21+0x800] ;  /* 0x0008000015087984 */ /* 0x000e220000000000 */
[----:B------:R-:W-:-:S03]  /*2040*/  IMAD.IADD R157, R4, 0x1, R23 ;  /* 0x00000001049d7824 */ /* 0x000fc600078e0217 */
[----:B------:R-:W-:Y:S04]  /*2050*/  LDS.U8 R11, [R9+0x808] ;  /* 0x00080800090b7984 */ /* 0x000fe80000000000 */
[----:B------:R-:W-:Y:S04]  /*2060*/  LDS.U8 R13, [R9+0x1000] ;  /* 0x00100000090d7984 */ /* 0x000fe80000000000 */
[----:B------:R1:W-:Y:S04]  /*2070*/  LDS.U8 R15, [R9+0x1008] ;  /* 0x00100800090f7984 */ /* 0x0003e80000000000 */
[----:B------:R-:W2:Y:S04]  /*2080*/  LDS.U8 R12, [R21+0x808] ;  /* 0x00080800150c7984 */ /* 0x000ea80000000000 */
[----:B------:R-:W3:Y:S01]  /*2090*/  LDS.U8 R22, [R21+0x1000] ;  /* 0x0010000015167984 */ /* 0x000ee20000000000 */
[----:B-1----:R-:W1:Y:S03]  /*20a0*/  LDC R9, c[0x0][0x28c] ;  /* 0x0000a300ff097b82 */ /* 0x002e660000000800 */
[----:B------:R-:W4:Y:S04]  /*20b0*/  LDS.U8 R158, [R21+0x1008] ;  /* 0x00100800159e7984 */ /* 0x000f280000000000 */
[----:B------:R-:W4:Y:S04]  /*20c0*/  LDS.U8 R10, [R23+0x800] ;  /* 0x00080000170a7984 */ /* 0x000f280000000000 */
[----:B------:R-:W4:Y:S04]  /*20d0*/  LDS.U8 R14, [R23+0x808] ;  /* 0x00080800170e7984 */ /* 0x000f280000000000 */
[----:B------:R-:W4:Y:S04]  /*20e0*/  LDS.U8 R156, [R23+0x1000] ;  /* 0x00100000179c7984 */ /* 0x000f280000000000 */
[----:B------:R-:W4:Y:S01]  /*20f0*/  LDS.U8 R166, [R23+0x1008] ;  /* 0x0010080017a67984 */ /* 0x000f220000000000 */
[----:B0-----:R-:W-:-:S03]  /*2100*/  PRMT R7, R8, 0x7604, R7 ;  /* 0x0000760408077816 */ /* 0x001fc60000000007 */
[----:B------:R-:W0:Y:S01]  /*2110*/  LDS.U8 R160, [R157+0x800] ;  /* 0x000800009da07984 */ /* 0x000e220000000000 */
[----:B-1----:R-:W-:-:S03]  /*2120*/  ISETP.GE.AND P1, PT, R9, 0x101, PT ;  /* 0x000001010900780c */ /* 0x002fc60003f26270 */
[----:B------:R-:W1:Y:S04]  /*2130*/  LDS.U8 R20, [R157+0x808] ;  /* 0x000808009d147984 */ /* 0x000e680000000000 */
[----:B------:R-:W1:Y:S04]  /*2140*/  LDS.U8 R162, [R157+0x1000] ;  /* 0x001000009da27984 */ /* 0x000e680000000000 */
[----:B------:R-:W1:Y:S01]  /*2150*/  LDS.U8 R168, [R157+0x1008] ;  /* 0x001008009da87984 */ /* 0x000e620000000000 */
[----:B--2---:R-:W-:Y:S02]  /*2160*/  PRMT R11, R12, 0x7604, R11 ;  /* 0x000076040c0b7816 */ /* 0x004fe4000000000b */
[----:B---3--:R-:W-:-:S02]  /*2170*/  PRMT R13, R22, 0x7604, R13 ;  /* 0x00007604160d7816 */ /* 0x008fc4000000000d */
[----:B----4-:R-:W-:Y:S02]  /*2180*/  PRMT R15, R158, 0x7604, R15 ;  /* 0x000076049e0f7816 */ /* 0x010fe4000000000f */
[----:B------:R-:W-:Y:S02]  /*2190*/  PRMT R7, R10, 0x7054, R7 ;  /* 0x000070540a077816 */ /* 0x000fe40000000007 */
[----:B------:R-:W-:Y:S02]  /*21a0*/  PRMT R11, R14, 0x7054, R11 ;  /* 0x000070540e0b7816 */ /* 0x000fe4000000000b */
[----:B------:R-:W-:Y:S02]  /*21b0*/  PRMT R13, R156, 0x7054, R13 ;  /* 0x000070549c0d7816 */ /* 0x000fe4000000000d */
[----:B------:R-:W-:Y:S02]  /*21c0*/  PRMT R15, R166, 0x7054, R15 ;  /* 0x00007054a60f7816 */ /* 0x000fe4000000000f */
[----:B0-----:R-:W-:Y:S01]  /*21d0*/  PRMT R160, R160, 0x654, R7 ;  /* 0x00000654a0a07816 */ /* 0x001fe20000000007 */
[----:B------:R-:W-:Y:S01]  /*21e0*/  IMAD.U32 R7, RZ, RZ, UR39 ;  /* 0x00000027ff077e24 */ /* 0x000fe2000f8e00ff */
[----:B-1----:R-:W-:-:S02]  /*21f0*/  PRMT R161, R20, 0x654, R11 ;  /* 0x0000065414a17816 */ /* 0x002fc4000000000b */
[----:B------:R-:W-:Y:S02]  /*2200*/  PRMT R162, R162, 0x654, R13 ;  /* 0x00000654a2a27816 */ /* 0x000fe4000000000d */
[----:B------:R-:W-:Y:S01]  /*2210*/  PRMT R163, R168, 0x654, R15 ;  /* 0x00000654a8a37816 */ /* 0x000fe2000000000f */
[----:B------:R-:W-:Y:S06]  /*2220*/  @!P1 BRA `(.L_x_26) ;  /* 0x0000000800fc9947 */ /* 0x000fec0003800000 */
[----:B------:R-:W-:Y:S01]  /*2230*/  R2UR UR4, R3 ;  /* 0x00000000030472ca */ /* 0x000fe200000e0000 */
[----:B------:R-:W-:Y:S01]  /*2240*/  UIADD3 UR5, UR40, -0x1, URZ ;  /* 0xffffffff28057890 */ /* 0x000fe2000fffe03f */
[----:B------:R-:W-:-:S05]  /*2250*/  IMAD.U32 R7, RZ, RZ, UR39 ;  /* 0x00000027ff077e24 */ /* 0x000fca000f8e00ff */
[----:B------:R-:W-:-:S08]  /*2260*/  IMAD.U32 R8, RZ, RZ, UR5 ;  /* 0x00000005ff087e24 */ /* 0x000fd0000f8e00ff */
.L_x_34:
[----:B------:R-:W-:-:S04]  /*2270*/  UIADD3 UR5, UR4, 0x1, URZ ;  /* 0x0000000104057890 */ /* 0x000fc8000fffe03f */
[----:B------:R-:W-:-:S04]  /*2280*/  UISETP.NE.AND UP0, UPT, UR5, 0x4, UPT ;  /* 0x000000040500788c */ /* 0x000fc8000bf05270 */
[----:B------:R-:W-:Y:S02]  /*2290*/  USEL UR6, URZ, 0x1, UP0 ;  /* 0x000000013f067887 */ /* 0x000fe40008000000 */
[----:B------:R-:W-:-:S04]  /*22a0*/  USEL UR5, UR5, URZ, UP0 ;  /* 0x0000003f05057287 */ /* 0x000fc80008000000 */
[----:B------:R-:W-:Y:S02]  /*22b0*/  LOP3.LUT R165, R165, UR6, RZ, 0x3c, !PT ;  /* 0x00000006a5a57c12 */ /* 0x000fe4000f8e3cff */
[----:B------:R-:W-:Y:S01]  /*22c0*/  IMAD.U32 R3, RZ, RZ, UR5 ;  /* 0x00000005ff037e24 */ /* 0x000fe2000f8e00ff */
[----:B------:R-:W-:Y:S06]  /*22d0*/  @!P0 BRA `(.L_x_27) ;  /* 0x0000000000048947 */ /* 0x000fec0003800000 */
[----:B------:R-:W-:Y:S01]  /*22e0*/  BPT.TRAP 0x1 ;  /* 0x000000040000795c */ /* 0x000fe20000300000 */
.L_x_27:
[----:B------:R-:W0:Y:S01]  /*22f0*/  S2UR UR6, SR_CgaCtaId ;  /* 0x00000000000679c3 */ /* 0x000e220000008800 */
[----:B------:R-:W-:Y:S01]  /*2300*/  UMOV UR5, 0x400 ;  /* 0x0000040000057882 */ /* 0x000fe20000000000 */
[----:B------:R-:W-:Y:S01]  /*2310*/  SHF.L.U32 R9, R165, 0x1f, RZ ;  /* 0x0000001fa5097819 */ /* 0x000fe200000006ff */
[----:B------:R-:W-:Y:S01]  /*2320*/  UMOV UR11, 0x40000040 ;  /* 0x40000040000b7882 */ /* 0x000fe20000000000 */
[----:B0-----:R-:W-:Y:S02]  /*2330*/  ULEA UR5, UR6, UR5, 0x18 ;  /* 0x0000000506057291 */ /* 0x001fe4000f8ec03f */
[----:B------:R-:W-:Y:S02]  /*2340*/  ULEA UR6, UR4, UR7, 0xb ;  /* 0x0000000704067291 */ /* 0x000fe4000f8e583f */
[----:B------:R-:W-:Y:S02]  /*2350*/  USHF.L.U32 UR4, UR4, 0xe, URZ ;  /* 0x0000000e04047899 */ /* 0x000fe4000800063f */
[----:B------:R-:W-:-:S03]  /*2360*/  IMAD.U32 R0, RZ, RZ, UR5 ;  /* 0x00000005ff007e24 */ /* 0x000fc6000f8e00ff */
[----:B------:R-:W-:Y:S01]  /*2370*/  UMOV UR10, UR6 ;  /* 0x00000006000a7c82 */ /* 0x000fe20008000000 */
[----:B------:R-:W-:Y:S01]  /*2380*/  IMAD R10, R3, 0x8, R0 ;  /* 0x00000008030a7824 */ /* 0x000fe200078e0200 */
[----:B------:R-:W-:Y:S01]  /*2390*/  LOP3.LUT R11, R5, UR4, RZ, 0xfc, !PT ;  /* 0x00000004050b7c12 */ /* 0x000fe2000f8efcff */
[----:B------:R-:W-:Y:S02]  /*23a0*/  UIADD3 UR4, UR6, 0x2, URZ ;  /* 0x0000000206047890 */ /* 0x000fe4000fffe03f */
[----:B------:R0:W1:Y:S01]  /*23b0*/  SYNCS.PHASECHK.TRANS64.TRYWAIT P1, [R10+URZ], R9 ;  /* 0x000000090a0075a7 */ /* 0x000062000802017f */
[----:B------:R-:W-:Y:S01]  /*23c0*/  WARPGROUP.ARRIVE ;  /* 0x00000000000079c5 */ /* 0x000fe20000000000 */
[----:B------:R-:W-:-:S04]  /*23d0*/  IMAD.IADD R167, R0, 0x1, R11 ;  /* 0x0000000100a77824 */ /* 0x000fc800078e020b */
[--C-:B------:R-:W-:Y:S01]  /*23e0*/  IMAD.IADD R169, R4, 0x1, R167.reuse ;  /* 0x0000000104a97824 */ /* 0x100fe200078e02a7 */
[----:B------:R-:W-:Y:S01]  /*23f0*/  QGMMA.64x256x32.F32.E4M3.E5M2 R24, R160, gdesc[UR8], R24, gsb0 ;  /* 0x03e00008a0187df3 */ /* 0x000fe20008002818 */
[----:B------:R-:W-:Y:S01]  /*2400*/  IMAD.IADD R171, R6, 0x1, R167 ;  /* 0x0000000106ab7824 */ /* 0x000fe200078e02a7 */
[----:B------:R-:W-:Y:S01]  /*2410*/  UMOV UR10, UR4 ;  /* 0x00000004000a7c82 */ /* 0x000fe20008000000 */
[----:B------:R-:W-:Y:S02]  /*2420*/  UMOV UR11, 0x40000040 ;  /* 0x40000040000b7882 */ /* 0x000fe40000000000 */
[----:B------:R-:W-:Y:S01]  /*2430*/  IMAD.IADD R173, R4, 0x1, R171 ;  /* 0x0000000104ad7824 */ /* 0x000fe200078e02ab */
[----:B------:R-:W-:Y:S02]  /*2440*/  WARPGROUP.DEPBAR.LE gsb0, 0x0 ;  /* 0x00008000000079c5 */ /* 0x000fe40000010000 */
[----:B------:R-:W-:Y:S04]  /*2450*/  LDS.U8 R11, [R167+0x1800] ;  /* 0x00180000a70b7984 */ /* 0x000fe80000000000 */
[----:B------:R-:W2:Y:S04]  /*2460*/  LDS.U8 R12, [R169+0x1800] ;  /* 0x00180000a90c7984 */ /* 0x000ea80000000000 */
[----:B------:R-:W-:Y:S04]  /*2470*/  LDS.U8 R13, [R167+0x1808] ;  /* 0x00180800a70d7984 */ /* 0x000fe80000000000 */
[----:B------:R-:W3:Y:S04]  /*2480*/  LDS.U8 R20, [R169+0x1808] ;  /* 0x00180800a9147984 */ /* 0x000ee80000000000 */
[----:B------:R-:W-:Y:S04]  /*2490*/  LDS.U8 R15, [R167+0x2000] ;  /* 0x00200000a70f7984 */ /* 0x000fe80000000000 */
[----:B------:R-:W4:Y:S04]  /*24a0*/  LDS.U8 R158, [R169+0x2000] ;  /* 0x00200000a99e7984 */ /* 0x000f280000000000 */
[----:B------:R-:W-:Y:S04]  /*24b0*/  LDS.U8 R23, [R167+0x2008] ;  /* 0x00200800a7177984 */ /* 0x000fe80000000000 */
[----:B------:R-:W0:Y:S04]  /*24c0*/  LDS.U8 R166, [R169+0x2008] ;  /* 0x00200800a9a67984 */ /* 0x000e280000000000 */
[----:B------:R-:W1:Y:S04]  /*24d0*/  LDS.U8 R14, [R171+0x1800] ;  /* 0x00180000ab0e7984 */ /* 0x000e680000000000 */
[----:B------:R-:W1:Y:S04]  /*24e0*/  LDS.U8 R22, [R171+0x1808] ;  /* 0x00180800ab167984 */ /* 0x000e680000000000 */
[----:B------:R-:W1:Y:S04]  /*24f0*/  LDS.U8 R162, [R171+0x2000] ;  /* 0x00200000aba27984 */ /* 0x000e680000000000 */
[----:B------:R-:W1:Y:S01]  /*2500*/  LDS.U8 R168, [R171+0x2008] ;  /* 0x00200800aba87984 */ /* 0x000e620000000000 */
[----:B--2---:R-:W-:-:S03]  /*2510*/  PRMT R11, R12, 0x7604, R11 ;  /* 0x000076040c0b7816 */ /* 0x004fc6000000000b */
[----:B------:R-:W2:Y:S04]  /*2520*/  LDS.U8 R160, [R173+0x1800] ;  /* 0x00180000ada07984 */ /* 0x000ea80000000000 */
[----:B------:R-:W2:Y:S01]  /*2530*/  LDS.U8 R156, [R173+0x1808] ;  /* 0x00180800ad9c7984 */ /* 0x000ea20000000000 */
[----:B---3--:R-:W-:-:S03]  /*2540*/  PRMT R13, R20, 0x7604, R13 ;  /* 0x00007604140d7816 */ /* 0x008fc6000000000d */
[----:B------:R-:W3:Y:S04]  /*2550*/  LDS.U8 R21, [R173+0x2000] ;  /* 0x00200000ad157984 */ /* 0x000ee80000000000 */
[----:B------:R-:W3:Y:S01]  /*2560*/  LDS.U8 R170, [R173+0x2008] ;  /* 0x00200800adaa7984 */ /* 0x000ee20000000000 */
[----:B----4-:R-:W-:Y:S02]  /*2570*/  PRMT R15, R158, 0x7604, R15 ;  /* 0x000076049e0f7816 */ /* 0x010fe4000000000f */
[----:B0-----:R-:W-:Y:S02]  /*2580*/  PRMT R23, R166, 0x7604, R23 ;  /* 0x00007604a6177816 */ /* 0x001fe40000000017 */
[----:B-1----:R-:W-:Y:S02]  /*2590*/  PRMT R11, R14, 0x7054, R11 ;  /* 0x000070540e0b7816 */ /* 0x002fe4000000000b */
[----:B------:R-:W-:-:S02]  /*25a0*/  PRMT R13, R22, 0x7054, R13 ;  /* 0x00007054160d7816 */ /* 0x000fc4000000000d */
[----:B------:R-:W-:Y:S02]  /*25b0*/  PRMT R162, R162, 0x7054, R15 ;  /* 0x00007054a2a27816 */ /* 0x000fe4000000000f */
[----:B------:R-:W-:Y:S02]  /*25c0*/  PRMT R23, R168, 0x7054, R23 ;  /* 0x00007054a8177816 */ /* 0x000fe40000000017 */
[----:B--2---:R-:W-:Y:S02]  /*25d0*/  PRMT R160, R160, 0x654, R11 ;  /* 0x00000654a0a07816 */ /* 0x004fe4000000000b */
[----:B------:R-:W-:Y:S02]  /*25e0*/  PRMT R161, R156, 0x654, R13 ;  /* 0x000006549ca17816 */ /* 0x000fe4000000000d */
[----:B---3--:R-:W-:Y:S02]  /*25f0*/  PRMT R162, R21, 0x654, R162 ;  /* 0x0000065415a27816 */ /* 0x008fe400000000a2 */
[----:B------:R-:W-:-:S04]  /*2600*/  PRMT R163, R170, 0x654, R23 ;  /* 0x00000654aaa37816 */ /* 0x000fc80000000017 */
[----:B------:R-:W-:-:S06]  /*2610*/  WARPGROUP.ARRIVE ;  /* 0x00000000000079c5 */ /* 0x000fcc0000000000 */
[----:B------:R-:W-:Y:S03]  /*2620*/  QGMMA.64x256x32.F32.E4M3.E5M2 R24, R160, gdesc[UR8], R24, gsb0 ;  /* 0x03e00008a0187df3 */ /* 0x000fe60008002818 */
        /* <DEDUP_REMOVED lines=28> */
[----:B------:R-:W-:Y:S01]  /*27f0*/  PRMT R159, R172, 0x654, R21 ;  /* 0x00000654ac9f7816 */ /* 0x000fe20000000015 */
[----:B------:R-:W-:Y:S06]  /*2800*/  @!P0 BRA `(.L_x_28) ;  /* 0x0000000000048947 */ /* 0x000fec0003800000 */
[----:B------:R-:W-:Y:S01]  /*2810*/  BPT.TRAP 0x1 ;  /* 0x000000040000795c */ /* 0x000fe20000300000 */
.L_x_28:
[----:B------:R-:W-:Y:S01]  /*2820*/  IMAD R11, R7, 0x8, R0 ;  /* 0x00000008070b7824 */ /* 0x000fe200078e0200 */
[----:B------:R-:W-:-:S03]  /*2830*/  ISETP.GT.U32.AND P2, PT, R19, 0x1, PT ;  /* 0x000000011300780c */ /* 0x000fc60003f44070 */
[----:B------:R-:W-:-:S05]  /*2840*/  VIADD R11, R11, 0x20 ;  /* 0x000000200b0b7836 */ /* 0x000fca0000000000 */
[----:B------:R-:W-:-:S04]  /*2850*/  PRMT R11, RZ, 0x654, R11 ;  /* 0x00000654ff0b7816 */ /* 0x000fc8000000000b */
[----:B------:R0:W-:Y:S01]  /*2860*/  SYNCS.ARRIVE.TRANS64.RED.A1T0 RZ, [R11+URZ], RZ ;  /* 0x000000ff0bff79a7 */ /* 0x0001e2000810043f */
[----:B------:R-:W-:Y:S05]  /*2870*/  @P2 BRA `(.L_x_29) ;  /* 0x0000000000042947 */ /* 0x000fea0003800000 */
[----:B------:R-:W-:Y:S01]  /*2880*/  BPT.TRAP 0x1 ;  /* 0x000000040000795c */ /* 0x000fe20000300000 */
.L_x_29:
[----:B------:R-:W-:Y:S01]  /*2890*/  UIADD3 UR4, UR6, 0x4, URZ ;  /* 0x0000000406047890 */ /* 0x000fe2000fffe03f */
[----:B------:R-:W-:Y:S01]  /*28a0*/  WARPGROUP.ARRIVE ;  /* 0x00000000000079c5 */ /* 0x000fe20000000000 */
[----:B------:R-:W-:Y:S01]  /*28b0*/  UMOV UR11, 0x40000040 ;  /* 0x40000040000b7882 */ /* 0x000fe20000000000 */
[----:B------:R-:W-:-:S04]  /*28c0*/  VIADD R7, R7, 0x1 ;  /* 0x0000000107077836 */ /* 0x000fc80000000000 */
[----:B------:R-:W-:Y:S01]  /*28d0*/  UMOV UR10, UR4 ;  /* 0x00000004000a7c82 */ /* 0x000fe20008000000 */
[C---:B------:R-:W-:Y:S01]  /*28e0*/  ISETP.NE.AND P2, PT, R7.reuse, 0x4, PT ;  /* 0x000000040700780c */ /* 0x040fe20003f45270 */
[----:B------:R-:W-:Y:S03]  /*28f0*/  QGMMA.64x256x32.F32.E4M3.E5M2 R24, R156, gdesc[UR8], R24, gsb0 ;  /* 0x03e000089c187df3 */ /* 0x000fe60008002818 */
[----:B------:R-:W-:Y:S01]  /*2900*/  SEL R7, R7, RZ, P2 ;  /* 0x000000ff07077207 */ /* 0x000fe20001000000 */
[----:B------:R-:W-:Y:S02]  /*2910*/  WARPGROUP.DEPBAR.LE gsb0, 0x0 ;  /* 0x00008000000079c5 */ /* 0x000fe40000010000 */
[----:B------:R-:W-:Y:S04]  /*2920*/  LDS.U8 R13, [R167+0x3808] ;  /* 0x00380800a70d7984 */ /* 0x000fe80000000000 */
[----:B------:R-:W1:Y:S04]  /*2930*/  LDS.U8 R20, [R169+0x3808] ;  /* 0x00380800a9147984 */ /* 0x000e680000000000 */
[----:B0-----:R-:W-:Y:S04]  /*2940*/  LDS.U8 R11, [R167+0x3800] ;  /* 0x00380000a70b7984 */ /* 0x001fe80000000000 */
[----:B------:R-:W0:Y:S04]  /*2950*/  LDS.U8 R12, [R169+0x3800] ;  /* 0x00380000a90c7984 */ /* 0x000e280000000000 */
        /* <DEDUP_REMOVED lines=8> */
[----:B-1----:R-:W-:-:S03]  /*29e0*/  PRMT R13, R20, 0x7604, R13 ;  /* 0x00007604140d7816 */ /* 0x002fc6000000000d */
[----:B------:R-:W1:Y:S04]  /*29f0*/  LDS.U8 R158, [R173+0x3808] ;  /* 0x00380800ad9e7984 */ /* 0x000e680000000000 */
[----:B------:R-:W1:Y:S01]  /*2a00*/  LDS.U8 R156, [R173+0x3800] ;  /* 0x00380000ad9c7984 */ /* 0x000e620000000000 */
[----:B0-----:R-:W-:-:S03]  /*2a10*/  PRMT R11, R12, 0x7604, R11 ;  /* 0x000076040c0b7816 */ /* 0x001fc6000000000b */
[----:B------:R-:W0:Y:S04]  /*2a20*/  LDS.U8 R166, [R173+0x4000] ;  /* 0x00400000ada67984 */ /* 0x000e280000000000 */
[----:B------:R-:W0:Y:S01]  /*2a30*/  LDS.U8 R172, [R173+0x4008] ;  /* 0x00400800adac7984 */ /* 0x000e220000000000 */
[----:B--2---:R-:W-:Y:S02]  /*2a40*/  PRMT R15, R160, 0x7604, R15 ;  /* 0x00007604a00f7816 */ /* 0x004fe4000000000f */
[----:B---3--:R-:W-:Y:S02]  /*2a50*/  PRMT R21, R168, 0x7604, R21 ;  /* 0x00007604a8157816 */ /* 0x008fe40000000015 */
[----:B----4-:R-:W-:Y:S02]  /*2a60*/  PRMT R13, R22, 0x7054, R13 ;  /* 0x00007054160d7816 */ /* 0x010fe4000000000d */
[----:B------:R-:W-:-:S02]  /*2a70*/  PRMT R11, R14, 0x7054, R11 ;  /* 0x000070540e0b7816 */ /* 0x000fc4000000000b */
[----:B------:R-:W-:Y:S02]  /*2a80*/  PRMT R15, R162, 0x7054, R15 ;  /* 0x00007054a20f7816 */ /* 0x000fe4000000000f */
[----:B------:R-:W-:Y:S02]  /*2a90*/  PRMT R21, R170, 0x7054, R21 ;  /* 0x00007054aa157816 */ /* 0x000fe40000000015 */
[----:B-1----:R-:W-:Y:S02]  /*2aa0*/  PRMT R157, R158, 0x654, R13 ;  /* 0x000006549e9d7816 */ /* 0x002fe4000000000d */
[----:B------:R-:W-:Y:S02]  /*2ab0*/  PRMT R156, R156, 0x654, R11 ;  /* 0x000006549c9c7816 */ /* 0x000fe4000000000b */
[----:B0-----:R-:W-:Y:S02]  /*2ac0*/  PRMT R158, R166, 0x654, R15 ;  /* 0x00000654a69e7816 */ /* 0x001fe4000000000f */
[----:B------:R-:W-:Y:S01]  /*2ad0*/  PRMT R159, R172, 0x654, R21 ;  /* 0x00000654ac9f7816 */ /* 0x000fe20000000015 */
[----:B------:R-:W-:Y:S06]  /*2ae0*/  @!P0 BRA `(.L_x_30) ;  /* 0x0000000000048947 */ /* 0x000fec0003800000 */
[----:B------:R-:W-:Y:S01]  /*2af0*/  BPT.TRAP 0x1 ;  /* 0x000000040000795c */ /* 0x000fe20000300000 */
.L_x_30:
[----:B------:R-:W-:Y:S01]  /*2b00*/  IMAD.SHL.U32 R170, R3, 0x4000, RZ ;  /* 0x0000400003aa7824 */ /* 0x000fe200078e00ff */
[----:B------:R-:W-:Y:S04]  /*2b10*/  BSSY B0, `(.L_x_31) ;  /* 0x0000006000007945 */ /* 0x000fe80003800000 */
[----:B------:R-:W-:-:S05]  /*2b20*/  LOP3.LUT R11, R170, R5, RZ, 0xfc, !PT ;  /* 0x00000005aa0b7212 */ /* 0x000fca00078efcff */
[----:B------:R-:W-:Y:S01]  /*2b30*/  IMAD.IADD R21, R0, 0x1, R11 ;  /* 0x0000000100157824 */ /* 0x000fe200078e020b */
[----:B------:R-:W-:Y:S06]  /*2b40*/  @P1 BRA `(.L_x_32) ;  /* 0x0000000000081947 */ /* 0x000fec0003800000 */
[----:B------:R-:W0:Y:S02]  /*2b50*/  SYNCS.PHASECHK.TRANS64.TRYWAIT P1, [R10+URZ], R9 ;  /* 0x000000090a0075a7 */ /* 0x000e24000802017f */
[----:B0-----:R-:W-:Y:S05]  /*2b60*/  @!P1 BRA `(.L_x_33) ;  /* 0x000000b8004c9947 */ /* 0x001fea0003800000 */
.L_x_32:
[----:B------:R-:W-:Y:S05]  /*2b70*/  BSYNC B0 ;  /* 0x0000000000007941 */ /* 0x000fea0003800000 */
.L_x_31:
[--C-:B------:R-:W-:Y:S01]  /*2b80*/  IMAD.IADD R23, R4, 0x1, R21.reuse ;  /* 0x0000000104177824 */ /* 0x100fe200078e0215 */
[----:B0-----:R-:W-:Y:S01]  /*2b90*/  LDS.U8 R9, [R21+0x800] ;  /* 0x0008000015097984 */ /* 0x001fe20000000000 */
[----:B------:R-:W-:Y:S01]  /*2ba0*/  IMAD.IADD R161, R6, 0x1, R21 ;  /* 0x0000000106a17824 */ /* 0x000fe200078e0215 */
[----:B------:R-:W-:Y:S05]  /*2bb0*/  WARPSYNC.ALL ;  /* 0x0000000000007948 */ /* 0x000fea0003800000 */
[----:B------:R-:W-:Y:S01]  /*2bc0*/  LDS.U8 R11, [R21+0x808] ;  /* 0x00080800150b7984 */ /* 0x000fe20000000000 */
[----:B------:R-:W-:-:S03]  /*2bd0*/  IMAD.IADD R163, R4, 0x1, R161 ;  /* 0x0000000104a37824 */ /* 0x000fc600078e02a1 */
[----:B------:R-:W-:Y:S04]  /*2be0*/  LDS.U8 R13, [R21+0x1000] ;  /* 0x00100000150d7984 */ /* 0x000fe80000000000 */
[----:B------:R-:W-:Y:S04]  /*2bf0*/  LDS.U8 R15, [R21+0x1008] ;  /* 0x00100800150f7984 */ /* 0x000fe80000000000 */
[----:B------:R-:W0:Y:S04]  /*2c00*/  LDS.U8 R10, [R23+0x800] ;  /* 0x00080000170a7984 */ /* 0x000e280000000000 */
[----:B------:R-:W1:Y:S04]  /*2c10*/  LDS.U8 R14, [R23+0x808] ;  /* 0x00080800170e7984 */ /* 0x000e680000000000 */
[----:B------:R-:W2:Y:S04]  /*2c20*/  LDS.U8 R162, [R23+0x1000] ;  /* 0x0010000017a27984 */ /* 0x000ea80000000000 */
[----:B------:R-:W3:Y:S04]  /*2c30*/  LDS.U8 R172, [R23+0x1008] ;  /* 0x0010080017ac7984 */ /* 0x000ee80000000000 */
[----:B------:R-:W4:Y:S04]  /*2c40*/  LDS.U8 R12, [R161+0x800] ;  /* 0x00080000a10c7984 */ /* 0x000f280000000000 */
[----:B------:R-:W4:Y:S04]  /*2c50*/  LDS.U8 R20, [R161+0x808] ;  /* 0x00080800a1147984 */ /* 0x000f280000000000 */
[----:B------:R-:W4:Y:S04]  /*2c60*/  LDS.U8 R166, [R161+0x1000] ;  /* 0x00100000a1a67984 */ /* 0x000f280000000000 */
[----:B------:R-:W4:Y:S04]  /*2c70*/  LDS.U8 R174, [R161+0x1008] ;  /* 0x00100800a1ae7984 */ /* 0x000f280000000000 */
[----:B------:R-:W4:Y:S04]  /*2c80*/  LDS.U8 R160, [R163+0x800] ;  /* 0x00080000a3a07984 */ /* 0x000f280000000000 */
[----:B------:R-:W4:Y:S04]  /*2c90*/  LDS.U8 R22, [R163+0x808] ;  /* 0x00080800a3167984 */ /* 0x000f280000000000 */
[----:B------:R-:W4:Y:S01]  /*2ca0*/  LDS.U8 R168, [R163+0x1000] ;  /* 0x00100000a3a87984 */ /* 0x000f220000000000 */
[----:B0-----:R-:W-:-:S03]  /*2cb0*/  PRMT R9, R10, 0x7604, R9 ;  /* 0x000076040a097816 */ /* 0x001fc60000000009 */
[----:B------:R-:W0:Y:S01]  /*2cc0*/  LDS.U8 R176, [R163+0x1008] ;  /* 0x00100800a3b07984 */ /* 0x000e220000000000 */
[----:B-1----:R-:W-:Y:S02]  /*2cd0*/  PRMT R11, R14, 0x7604, R11 ;  /* 0x000076040e0b7816 */ /* 0x002fe4000000000b */
[----:B--2---:R-:W-:Y:S02]  /*2ce0*/  PRMT R13, R162, 0x7604, R13 ;  /* 0x00007604a20d7816 */ /* 0x004fe4000000000d */
[----:B---3--:R-:W-:Y:S02]  /*2cf0*/  PRMT R15, R172, 0x7604, R15 ;  /* 0x00007604ac0f7816 */ /* 0x008fe4000000000f */
[----:B----4-:R-:W-:Y:S02]  /*2d00*/  PRMT R9, R12, 0x7054, R9 ;  /* 0x000070540c097816 */ /* 0x010fe40000000009 */
[----:B------:R-:W-:Y:S02]  /*2d10*/  PRMT R11, R20, 0x7054, R11 ;  /* 0x00007054140b7816 */ /* 0x000fe4000000000b */
[----:B------:R-:W-:-:S02]  /*2d20*/  PRMT R13, R166, 0x7054, R13 ;  /* 0x00007054a60d7816 */ /* 0x000fc4000000000d */
[----:B------:R-:W-:Y:S02]  /*2d30*/  PRMT R15, R174, 0x7054, R15 ;  /* 0x00007054ae0f7816 */ /* 0x000fe4000000000f */
[----:B------:R-:W-:Y:S02]  /*2d40*/  PRMT R160, R160, 0x654, R9 ;  /* 0x00000654a0a07816 */ /* 0x000fe40000000009 */
[----:B------:R-:W-:Y:S02]  /*2d50*/  PRMT R161, R22, 0x654, R11 ;  /* 0x0000065416a17816 */ /* 0x000fe4000000000b */
[----:B------:R-:W-:Y:S02]  /*2d60*/  PRMT R162, R168, 0x654, R13 ;  /* 0x00000654a8a27816 */ /* 0x000fe4000000000d */
[----:B0-----:R-:W-:Y:S01]  /*2d70*/  PRMT R163, R176, 0x654, R15 ;  /* 0x00000654b0a37816 */ /* 0x001fe2000000000f */
[----:B------:R-:W-:Y:S01]  /*2d80*/  UIADD3 UR4, UR6, 0x6, URZ ;  /* 0x0000000606047890 */ /* 0x000fe2000fffe03f */
[----:B------:R-:W-:Y:S01]  /*2d90*/  WARPGROUP.ARRIVE ;  /* 0x00000000000079c5 */ /* 0x000fe20000000000 */
[----:B------:R-:W-:Y:S01]  /*2da0*/  UMOV UR11, 0x40000040 ;  /* 0x40000040000b7882 */ /* 0x000fe20000000000 */
[C---:B------:R-:W-:Y:S01]  /*2db0*/  ISETP.GT.AND P1, PT, R8.reuse, 0x2, PT ;  /* 0x000000020800780c */ /* 0x040fe20003f24270 */
[----:B------:R-:W-:-:S03]  /*2dc0*/  VIADD R8, R8, 0xffffffff ;  /* 0xffffffff08087836 */ /* 0x000fc60000000000 */
[----:B------:R-:W-:Y:S01]  /*2dd0*/  UMOV UR10, UR4 ;  /* 0x00000004000a7c82 */ /* 0x000fe20008000000 */
[----:B------:R-:W-:Y:S01]  /*2de0*/  R2UR UR4, R3 ;  /* 0x00000000030472ca */ /* 0x000fe200000e0000 */
[----:B------:R-:W-:Y:S03]  /*2df0*/  QGMMA.64x256x32.F32.E4M3.E5M2 R24, R156, gdesc[UR8], R24, gsb0 ;  /* 0x03e000089c187df3 */ /* 0x000fe60008002818 */
[----:B------:R-:W-:-:S04]  /*2e00*/  WARPGROUP.DEPBAR.LE gsb0, 0x0 ;  /* 0x00008000000079c5 */ /* 0x000fc80000010000 */
[----:B------:R-:W-:Y:S07]  /*2e10*/  @P1 BRA `(.L_x_34) ;  /* 0xfffffff400141947 */ /* 0x000fee000383ffff */
.L_x_26:
[----:B------:R-:W-:Y:S01]  /*2e20*/  IMAD.MOV.U32 R9, RZ, RZ, 0x40000040 ;  /* 0x40000040ff097424 */ /* 0x000fe200078e00ff */
[----:B------:R-:W-:Y:S01]  /*2e30*/  LEA R8, R3, UR7, 0xb ;  /* 0x0000000703087c11 */ /* 0x000fe2000f8e58ff */
[----:B------:R-:W-:Y:S01]  /*2e40*/  WARPGROUP.ARRIVE ;  /* 0x00000000000079c5 */ /* 0x000fe20000000000 */
[----:B------:R-:W-:Y:S01]  /*2e50*/  IADD3 R23, R0, R170, R5 ;  /* 0x000000aa00177210 */ /* 0x000fe20007ffe005 */
[----:B------:R-:W-:Y:S01]  /*2e60*/  IMAD.MOV.U32 R5, RZ, RZ, 0x40000040 ;  /* 0x40000040ff057424 */ /* 0x000fe200078e00ff */
[----:B------:R-:W-:Y:S02]  /*2e70*/  R2UR UR6, R8 ;  /* 0x00000000080672ca */ /* 0x000fe400000e0000 */
[----:B------:R-:W-:-:S13]  /*2e80*/  R2UR UR7, R9 ;  /* 0x00000000090772ca */ /* 0x000fda00000e0000 */
[----:B------:R-:W-:Y:S01]  /*2e90*/  QGMMA.64x256x32.F32.E4M3.E5M2 R24, R160, gdesc[UR4], R24, gsb0 ;  /* 0x03e00004a0187df3 */ /* 0x000fe20008002818 */
[----:B------:R-:W-:Y:S02]  /*2ea0*/  R2UR UR7, R5 ;  /* 0x00000000050772ca */ /* 0x000fe400000e0000 */
[----:B------:R-:W-:Y:S02]  /*2eb0*/  WARPGROUP.DEPBAR.LE gsb0, 0x0 ;  /* 0x00008000000079c5 */ /* 0x000fe40000010000 */
[--C-:B------:R-:W-:Y:S01]  /*2ec0*/  IMAD.IADD R161, R4, 0x1, R23.reuse ;  /* 0x0000000104a17824 */ /* 0x100fe200078e0217 */
[----:B------:R-:W-:Y:S01]  /*2ed0*/  LDS.U8 R3, [R23+0x1800] ;  /* 0x0018000017037984 */ /* 0x000fe20000000000 */
[----:B------:R-:W-:-:S03]  /*2ee0*/  IMAD.IADD R163, R6, 0x1, R23 ;  /* 0x0000000106a37824 */ /* 0x000fc600078e0217 */
[----:B------:R-:W-:Y:S01]  /*2ef0*/  LDS.U8 R11, [R23+0x1808] ;  /* 0x00180800170b7984 */ /* 0x000fe20000000000 */
[----:B------:R-:W-:Y:S02]  /*2f00*/  IMAD.IADD R165, R4, 0x1, R163 ;  /* 0x0000000104a57824 */ /* 0x000fe400078e02a3 */
[----:B------:R-:W-:Y:S01]  /*2f10*/  VIADD R4, R8, 0x2 ;  /* 0x0000000208047836 */ /* 0x000fe20000000000 */
[----:B------:R-:W-:Y:S04]  /*2f20*/  LDS.U8 R13, [R23+0x2000] ;  /* 0x00200000170d7984 */ /* 0x000fe80000000000 */
[----:B------:R-:W-:Y:S01]  /*2f30*/  LDS.U8 R21, [R23+0x2008] ;  /* 0x0020080017157984 */ /* 0x000fe20000000000 */
[----:B------:R-:W-:-:S03]  /*2f40*/  R2UR UR6, R4 ;  /* 0x00000000040672ca */ /* 0x000fc600000e0000 */
        /* <DEDUP_REMOVED lines=23> */
[----:B0-----:R-:W-:-:S04]  /*30c0*/  PRMT R159, R166, 0x654, R21 ;  /* 0x00000654a69f7816 */ /* 0x001fc80000000015 */
[----:B------:R-:W-:-:S06]  /*30d0*/  WARPGROUP.ARRIVE ;  /* 0x00000000000079c5 */ /* 0x000fcc0000000000 */
[----:B------:R-:W-:Y:S03]  /*30e0*/  QGMMA.64x256x32.F32.E4M3.E5M2 R24, R156, gdesc[UR4], R24, gsb0 ;  /* 0x03e000049c187df3 */ /* 0x000fe60008002818 */
[----:B------:R-:W-:Y:S02]  /*30f0*/  WARPGROUP.DEPBAR.LE gsb0, 0x0 ;  /* 0x00008000000079c5 */ /* 0x000fe40000010000 */
[----:B------:R-:W-:Y:S04]  /*3100*/  LDS.U8 R3, [R23+0x2800] ;  /* 0x0028000017037984 */ /* 0x000fe80000000000 */
[----:B------:R-:W-:Y:S04]  /*3110*/  LDS.U8 R5, [R23+0x2808] ;  /* 0x0028080017057984 */ /* 0x000fe80000000000 */
        /* <DEDUP_REMOVED lines=26> */
[----:B------:R-:W-:Y:S06]  /*32c0*/  @!P0 BRA `(.L_x_35) ;  /* 0x0000000000048947 */ /* 0x000fec0003800000 */
[----:B------:R-:W-:Y:S01]  /*32d0*/  BPT.TRAP 0x1 ;  /* 0x000000040000795c */ /* 0x000fe20000300000 */
.L_x_35:
[----:B------:R-:W-:Y:S01]  /*32e0*/  IMAD R7, R7, 0x8, R0 ;  /* 0x0000000807077824 */ /* 0x000fe200078e0200 */
[----:B------:R-:W-:-:S03]  /*32f0*/  ISETP.GT.U32.AND P1, PT, R19, 0x1, PT ;  /* 0x000000011300780c */ /* 0x000fc60003f24070 */
[----:B------:R-:W-:-:S05]  /*3300*/  VIADD R7, R7, 0x20 ;  /* 0x0000002007077836 */ /* 0x000fca0000000000 */
[----:B------:R-:W-:-:S04]  /*3310*/  PRMT R7, RZ, 0x654, R7 ;  /* 0x00000654ff077816 */ /* 0x000fc80000000007 */
[----:B------:R0:W-:Y:S01]  /*3320*/  SYNCS.ARRIVE.TRANS64.RED.A1T0 RZ, [R7+URZ], RZ ;  /* 0x000000ff07ff79a7 */ /* 0x0001e2000810043f */
[----:B------:R-:W-:Y:S05]  /*3330*/  @P1 BRA `(.L_x_36) ;  /* 0x0000000000041947 */ /* 0x000fea0003800000 */
[----:B------:R-:W-:Y:S01]  /*3340*/  BPT.TRAP 0x1 ;  /* 0x000000040000795c */ /* 0x000fe20000300000 */
.L_x_36:
[C---:B------:R-:W-:Y:S01]  /*3350*/  VIADD R4, R8.reuse, 0x4 ;  /* 0x0000000408047836 */ /* 0x040fe20000000000 */
[----:B------:R-:W-:Y:S01]  /*3360*/  WARPGROUP.ARRIVE ;  /* 0x00000000000079c5 */ /* 0x000fe20000000000 */
[----:B------:R-:W-:Y:S02]  /*3370*/  IMAD.MOV.U32 R5, RZ, RZ, 0x40000040 ;  /* 0x40000040ff057424 */ /* 0x000fe400078e00ff */
[----:B------:R-:W-:Y:S01]  /*3380*/  VIADD R8, R8, 0x6 ;  /* 0x0000000608087836 */ /* 0x000fe20000000000 */
[----:B------:R-:W-:Y:S01]  /*3390*/  R2UR UR6, R4 ;  /* 0x00000000040672ca */ /* 0x000fe200000e0000 */
[----:B------:R-:W-:Y:S01]  /*33a0*/  IMAD.MOV.U32 R9, RZ, RZ, 0x40000040 ;  /* 0x40000040ff097424 */ /* 0x000fe200078e00ff */
[----:B------:R-:W-:-:S13]  /*33b0*/  R2UR UR7, R5 ;  /* 0x00000000050772ca */ /* 0x000fda00000e0000 */
[----:B------:R-:W-:Y:S01]  /*33c0*/  QGMMA.64x256x32.F32.E4M3.E5M2 R24, R156, gdesc[UR4], R24, gsb0 ;  /* 0x03e000049c187df3 */ /* 0x000fe20008002818 */
[----:B------:R-:W-:Y:S02]  /*33d0*/  R2UR UR6, R8 ;  /* 0x00000000080672ca */ /* 0x000fe400000e0000 */
[----:B------:R-:W-:Y:S01]  /*33e0*/  R2UR UR7, R9 ;  /* 0x00000000090772ca */ /* 0x000fe200000e0000 */
[----:B------:R-:W-:Y:S02]  /*33f0*/  WARPGROUP.DEPBAR.LE gsb0, 0x0 ;  /* 0x00008000000079c5 */ /* 0x000fe40000010000 */
[----:B------:R-:W-:Y:S04]  /*3400*/  LDS.U8 R3, [R23+0x3800] ;  /* 0x0038000017037984 */ /* 0x000fe80000000000 */
[----:B------:R-:W-:Y:S04]  /*3410*/  LDS.U8 R5, [R23+0x3808] ;  /* 0x0038080017057984 */ /* 0x000fe80000000000 */
[----:B0-----:R-:W-:Y:S04]  /*3420*/  LDS.U8 R7, [R23+0x4000] ;  /* 0x0040000017077984 */ /* 0x001fe80000000000 */
        /* <DEDUP_REMOVED lines=28> */
.L_x_22:
[----:B------:R-:W-:Y:S05]  /*35f0*/  @!P0 BRA `(.L_x_37) ;  /* 0x0000000000048947 */ /* 0x000fea0003800000 */
[----:B------:R-:W-:Y:S01]  /*3600*/  BPT.TRAP 0x1 ;  /* 0x000000040000795c */ /* 0x000fe20000300000 */
.L_x_37:
[----:B------:R-:W-:Y:S01]  /*3610*/  UIADD3 UR39, UR40, UR39, URZ ;  /* 0x0000002728277290 */ /* 0x000fe2000fffe03f */
[----:B------:R-:W-:-:S03]  /*3620*/  ISETP.GT.U32.AND P0, PT, R19, 0x1, PT ;  /* 0x000000011300780c */ /* 0x000fc60003f04070 */
[----:B------:R-:W-:-:S04]  /*3630*/  ULEA UR4, UR39, 0xfffffff8, 0x3 ;  /* 0xfffffff827047891 */ /* 0x000fc8000f8e183f */
[----:B------:R-:W-:-:S06]  /*3640*/  ULOP3.LUT UR4, UR4, 0x18, URZ, 0xc0, !UPT ;  /* 0x0000001804047892 */ /* 0x000fcc000f8ec03f */
[----:B------:R-:W-:-:S05]  /*3650*/  IMAD.U32 R3, RZ, RZ, UR4 ;  /* 0x00000004ff037e24 */ /* 0x000fca000f8e00ff */
[----:B------:R-:W-:-:S04]  /*3660*/  IADD3 R0, R0, 0x20, R3 ;  /* 0x0000002000007810 */ /* 0x000fc80007ffe003 */
[----:B------:R-:W-:-:S04]  /*3670*/  PRMT R0, RZ, 0x654, R0 ;  /* 0x00000654ff007816 */ /* 0x000fc80000000000 */
[----:B------:R0:W-:Y:S01]  /*3680*/  SYNCS.ARRIVE.TRANS64.RED.A1T0 RZ, [R0+URZ], RZ ;  /* 0x000000ff00ff79a7 */ /* 0x0001e2000810043f */
[----:B------:R-:W-:Y:S05]  /*3690*/  @P0 BRA `(.L_x_38) ;  /* 0x0000000000040947 */ /* 0x000fea0003800000 */
[----:B------:R-:W-:Y:S01]  /*36a0*/  BPT.TRAP 0x1 ;  /* 0x000000040000795c */ /* 0x000fe20000300000 */
.L_x_38:
[----:B------:R-:W1:Y:S01]  /*36b0*/  LDC R9, c[0x0][0x288] ;  /* 0x0000a200ff097b82 */ /* 0x000e620000000800 */
[--C-:B0-----:R-:W-:Y:S01]  /*36c0*/  SHF.R.U32.HI R0, RZ, 0x2, R18.reuse ;  /* 0x00000002ff007819 */ /* 0x101fe20000011612 */
[----:B------:R-:W-:Y:S01]  /*36d0*/  USHF.R.U32.HI UR4, URZ, 0x2, UR39 ;  /* 0x000000023f047899 */ /* 0x000fe20008011627 */
[----:B------:R-:W-:Y:S01]  /*36e0*/  SHF.R.U32.HI R4, RZ, 0x7, R18 ;  /* 0x00000007ff047819 */ /* 0x000fe20000011612 */
[----:B------:R-:W-:Y:S01]  /*36f0*/  ULDC UR8, c[0x0][0x284] ;  /* 0x0000a10000087ab9 */ /* 0x000fe20000000800 */
[----:B------:R-:W-:Y:S01]  /*3700*/  LOP3.LUT R3, R18, 0x60, RZ, 0xc0, !PT ;  /* 0x0000006012037812 */ /* 0x000fe200078ec0ff */
[----:B------:R-:W-:Y:S01]  /*3710*/  ULOP3.LUT UR4, UR4, 0x1, URZ, 0xc0, !UPT ;  /* 0x0000000104047892 */ /* 0x000fe2000f8ec03f */
[----:B------:R-:W-:Y:S01]  /*3720*/  LOP3.LUT R7, R0, 0x7, RZ, 0xc0, !PT ;  /* 0x0000000700077812 */ /* 0x000fe200078ec0ff */
[----:B------:R-:W-:Y:S01]  /*3730*/  UISETP.GT.U32.AND UP1, UPT, UR39, 0x3, UPT ;  /* 0x000000032700788c */ /* 0x000fe2000bf24070 */
[----:B------:R-:W-:Y:S01]  /*3740*/  LOP3.LUT R0, R4, 0x1, RZ, 0xc0, !PT ;  /* 0x0000000104007812 */ /* 0x000fe200078ec0ff */
[----:B------:R-:W-:Y:S01]  /*3750*/  IMAD.SHL.U32 R4, R18, 0x2, RZ ;  /* 0x0000000212047824 */ /* 0x000fe200078e00ff */
[----:B------:R-:W-:Y:S01]  /*3760*/  SHF.R.U32.HI R6, RZ, 0x1, R3 ;  /* 0x00000001ff067819 */ /* 0x000fe20000011603 */
[----:B------:R-:W-:Y:S01]  /*3770*/  UISETP.NE.U32.AND UP0, UPT, UR4, 0x1, UPT ;  /* 0x000000010400788c */ /* 0x000fe2000bf05070 */
[----:B------:R-:W-:Y:S01]  /*3780*/  SHF.R.S32.HI R14, RZ, 0x1f, R152 ;  /* 0x0000001fff0e7819 */ /* 0x000fe20000011498 */
[----:B------:R-:W-:Y:S01]  /*3790*/  IMAD.SHL.U32 R8, R0, 0x40, RZ ;  /* 0x0000004000087824 */ /* 0x000fe200078e00ff */
[--C-:B------:R-:W-:Y:S01]  /*37a0*/  IADD3 R5, RZ, -R6, -R7.reuse ;  /* 0x80000006ff057210 */ /* 0x100fe20007ffe807 */
[----:B------:R-:W-:Y:S01]  /*37b0*/  ULDC.64 UR6, c[0x0][0x5d0] ;  /* 0x0001740000067ab9 */ /* 0x000fe20000000a00 */
[----:B------:R-:W-:Y:S01]  /*37c0*/  LOP3.LUT R4, R4, 0x6, RZ, 0xc0, !PT ;  /* 0x0000000604047812 */ /* 0x000fe200078ec0ff */
[----:B------:R-:W-:Y:S01]  /*37d0*/  UISETP.LT.U32.AND UP1, UPT, UR40, 0x4, UP1 ;  /* 0x000000042800788c */ /* 0x000fe20008f21070 */
[----:B------:R-:W-:Y:S01]  /*37e0*/  LOP3.LUT R3, R8, 0x40, R7, 0xe2, !PT ;  /* 0x0000004008037812 */ /* 0x000fe200078ee207 */
[----:B------:R-:W-:Y:S01]  /*37f0*/  IMAD R7, R0, -0x40, R5 ;  /* 0xffffffc000077824 */ /* 0x000fe200078e0205 */
[----:B------:R-:W-:Y:S01]  /*3800*/  LOP3.LUT R0, R18, 0x3, RZ, 0xc0, !PT ;  /* 0x0000000312007812 */ /* 0x000fe200078ec0ff */
[----:B------:R-:W-:Y:S01]  /*3810*/  UISETP.GT.U32.AND UP0, UPT, UR40, 0x3, !UP0 ;  /* 0x000000032800788c */ /* 0x000fe2000c704070 */
[----:B------:R-:W-:Y:S01]  /*3820*/  PRMT R8, R4, 0x6540, R153 ;  /* 0x0000654004087816 */ /* 0x000fe20000000099 */
[----:B------:R-:W-:Y:S01]  /*3830*/  IMAD.SHL.U32 R153, R153, 0x100, RZ ;  /* 0x0000010099997824 */ /* 0x000fe200078e00ff */
[----:B------:R-:W-:Y:S01]  /*3840*/  USEL UR5, URZ, 0x1, !UP1 ;  /* 0x000000013f057887 */ /* 0x000fe2000c800000 */
[----:B-1----:R-:W-:Y:S01]  /*3850*/  IMAD R12, R0, -0x2, R9 ;  /* 0xfffffffe000c7824 */ /* 0x002fe200078e0209 */
[----:B------:R-:W-:Y:S01]  /*3860*/  USEL UR4, URZ, 0x1, !UP0 ;  /* 0x000000013f047887 */ /* 0x000fe2000c000000 */
[----:B------:R-:W-:Y:S01]  /*3870*/  IMAD.SHL.U32 R0, R154, 0x80, RZ ;  /* 0x000000809a007824 */ /* 0x000fe200078e00ff */
[----:B------:R-:W-:Y:S01]  /*3880*/  ISETP.GE.AND P0, PT, R153, R9, PT ;  /* 0x000000099900720c */ /* 0x000fe20003f06270 */
[----:B------:R-:W-:Y:S01]  /*3890*/  IMAD R5, R14, UR6, RZ ;  /* 0x000000060e057c24 */ /* 0x000fe2000f8e02ff */
[--C-:B------:R-:W-:Y:S01]  /*38a0*/  SHF.R.S32.HI R9, RZ, 0x1f, R8.reuse ;  /* 0x0000001fff097819 */ /* 0x100fe20000011408 */
[----:B------:R-:W-:Y:S01]  /*38b0*/  IMAD.WIDE R10, R154, 0x80, RZ ;  /* 0x000000809a0a7825 */ /* 0x000fe200078e02ff */
[C---:B------:R-:W-:Y:S01]  /*38c0*/  ISETP.GE.OR P0, PT, R0.reuse, UR8, P0 ;  /* 0x0000000800007c0c */ /* 0x040fe20008706670 */
[----:B------:R-:W-:Y:S01]  /*38d0*/  ULOP3.LUT UR39, UR39, 0x3, URZ, 0xc0, !UPT ;  /* 0x0000000327277892 */ /* 0x000fe2000f8ec03f */
[----:B------:R-:W-:Y:S01]  /*38e0*/  IADD3 R156, -R0, UR8, R7 ;  /* 0x00000008009c7c10 */ /* 0x000fe2000fffe107 */
[C---:B------:R-:W-:Y:S01]  /*38f0*/  IMAD R13, R152.reuse, UR7, R5 ;  /* 0x00000007980d7c24 */ /* 0x040fe2000f8e0205 */
[----:B------:R-:W-:Y:S01]  /*3900*/  ULOP3.LUT UR38, UR4, UR38, UR5, 0x96, !UPT ;  /* 0x0000002604267292 */ /* 0x000fe2000f8e9605 */
[----:B------:R-:W-:Y:S01]  /*3910*/  IMAD.WIDE.U32 R4, R152, UR6, R8 ;  /* 0x0000000698047c25 */ /* 0x000fe2000f8e0008 */
[----:B------:R-:W-:-:S03]  /*3920*/  LOP3.LUT R15, R10, R3, R6, 0xfe, !PT ;  /* 0x000000030a0f7212 */ /* 0x000fc600078efe06 */
[----:B------:R-:W-:Y:S02]  /*3930*/  IMAD.IADD R5, R5, 0x1, R13 ;  /* 0x0000000105057824 */ /* 0x000fe400078e020d */
[----:B------:R-:W-:Y:S02]  /*3940*/  IMAD.IADD R0, R12, 0x1, -R153 ;  /* 0x000000010c007824 */ /* 0x000fe400078e0a99 */
[----:B------:R-:W-:Y:S01]  /*3950*/  IMAD.MOV.U32 R154, RZ, RZ, -0x1 ;  /* 0xffffffffff9a7424 */ /* 0x000fe200078e00ff */
[----:B------:R-:W-:Y:S06]  /*3960*/  @P0 BRA `(.L_x_39) ;  /* 0x0000008800a40947 */ /* 0x000fec0003800000 */
[----:B------:R-:W0:Y:S01]  /*3970*/  LDC.64 R12, c[0x0][0x5c8] ;  /* 0x00017200ff0c7b82 */ /* 0x000e220000000a00 */
[----:B------:R-:W-:Y:S01]  /*3980*/  ULDC.64 UR4, c[0x0][0x5c0] ;  /* 0x0001700000047ab9 */ /* 0x000fe20000000a00 */
[----:B------:R-:W-:Y:S01]  /*3990*/  BSSY B0, `(.L_x_39) ;  /* 0x00008a6000007945 */ /* 0x000fe20003800000 */
[-C--:B0-----:R-:W-:Y:S02]  /*39a0*/  IMAD R6, R11, R12.reuse, RZ ;  /* 0x0000000c0b067224 */ /* 0x081fe400078e02ff */
[----:B------:R-:W-:-:S04]  /*39b0*/  IMAD.WIDE.U32 R4, R15, R12, R4 ;  /* 0x0000000c0f047225 */ /* 0x000fc800078e0004 */
[----:B------:R-:W-:Y:S01]  /*39c0*/  IMAD R7, R15, R13, R6 ;  /* 0x0000000d0f077224 */ /* 0x000fe200078e0206 */
[----:B------:R-:W-:Y:S02]  /*39d0*/  LEA R3, P0, R12, R4, 0x3 ;  /* 0x000000040c037211 */ /* 0x000fe400078018ff */
[----:B------:R-:W-:Y:S01]  /*39e0*/  IADD3 R6, P1, R4, UR4, RZ ;  /* 0x0000000404067c10 */ /* 0x000fe2000ff3e0ff */
[----:B------:R-:W-:Y:S01]  /*39f0*/  IMAD.IADD R7, R5, 0x1, R7 ;  /* 0x0000000105077824 */ /* 0x000fe200078e0207 */
[----:B------:R-:W-:-:S04]  /*3a00*/  IADD3 R4, P2, R3, UR4, RZ ;  /* 0x0000000403047c10 */ /* 0x000fc8000ff5e0ff */
[----:B------:R-:W-:Y:S02]  /*3a10*/  LEA.HI.X R3, R12, R7, R13, 0x3, P0 ;  /* 0x000000070c037211 */ /* 0x000fe400000f1c0d */
[----:B-----5:R-:W-:Y:S02]  /*3a20*/  FSETP.NEU.AND P0, PT, R164, RZ, PT ;  /* 0x000000ffa400720b */ /* 0x020fe40003f0d000 */
[----:B------:R-:W-:Y:S02]  /*3a30*/  IADD3.X R7, R7, UR5, RZ, P1, !PT ;  /* 0x0000000507077c10 */ /* 0x000fe40008ffe4ff */
[----:B------:R-:W-:-:S09]  /*3a40*/  IADD3.X R5, R3, UR5, RZ, P2, !PT ;  /* 0x0000000503057c10 */ /* 0x000fd200097fe4ff */
[----:B------:R-:W-:Y:S05]  /*3a50*/  @!P0 BRA `(.L_x_40) ;  /* 0x00000068005c8947 */ /* 0x000fea0003800000 */
[----:B------:R-:W0:Y:S01]  /*3a60*/  LDC.64 R20, c[0x0][0x5b0] ;  /* 0x00016c00ff147b82 */ /* 0x000e220000000a00 */
[----:B------:R-:W-:Y:S01]  /*3a70*/  ULDC.64 UR4, c[0x0][0x5b8] ;  /* 0x00016e0000047ab9 */ /* 0x000fe20000000a00 */
[----:B------:R-:W-:Y:S01]  /*3a80*/  ISETP.GE.AND P0, PT, R156, 0x1, PT ;  /* 0x000000019c00780c */ /* 0x000fe20003f06270 */
[----:B------:R-:W-:Y:S01]  /*3a90*/  IMAD R3, R14, UR4, RZ ;  /* 0x000000040e037c24 */ /* 0x000fe2000f8e02ff */
[----:B------:R-:W-:Y:S01]  /*3aa0*/  BSSY B1, `(.L_x_41) ;  /* 0x000000e000017945 */ /* 0x000fe20003800000 */
[----:B------:R-:W-:Y:S01]  /*3ab0*/  IMAD.WIDE.U32 R12, R152, UR4, R8 ;  /* 0x00000004980c7c25 */ /* 0x000fe2000f8e0008 */
[----:B------:R-:W-:Y:S02]  /*3ac0*/  ISETP.LT.OR P3, PT, R0, 0x1, !P0 ;  /* 0x000000010000780c */ /* 0x000fe40004761670 */
[----:B------:R-:W1:Y:S01]  /*3ad0*/  LDC.64 R22, c[0x0][0x5a8] ;  /* 0x00016a00ff167b82 */ /* 0x000e620000000a00 */
[----:B------:R-:W-:-:S04]  /*3ae0*/  IMAD R3, R152, UR5, R3 ;  /* 0x0000000598037c24 */ /* 0x000fc8000f8e0203 */
[--C-:B------:R-:W-:Y:S01]  /*3af0*/  IMAD.IADD R13, R13, 0x1, R3.reuse ;  /* 0x000000010d0d7824 */ /* 0x100fe200078e0203 */
[----:B------:R-:W-:Y:S01]  /*3b00*/  PRMT R3, RZ, 0x7610, R3 ;  /* 0x00007610ff037816 */ /* 0x000fe20000000003 */
[-C--:B0-----:R-:W-:Y:S02]  /*3b10*/  IMAD R14, R11, R20.reuse, RZ ;  /* 0x000000140b0e7224 */ /* 0x081fe400078e02ff */
[----:B------:R-:W-:-:S04]  /*3b20*/  IMAD.WIDE.U32 R8, R15, R20, R12 ;  /* 0x000000140f087225 */ /* 0x000fc800078e000c */
[----:B------:R-:W-:Y:S01]  /*3b30*/  IMAD R14, R15, R21, R14 ;  /* 0x000000150f0e7224 */ /* 0x000fe200078e020e */
[----:B-1----:R-:W-:-:S04]  /*3b40*/  IADD3 R8, P1, R8, R22, RZ ;  /* 0x0000001608087210 */ /* 0x002fc80007f3e0ff */
[----:B------:R-:W-:Y:S01]  /*3b50*/  IADD3.X R9, R23, R9, R14, P1, !PT ;  /* 0x0000000917097210 */ /* 0x000fe20000ffe40e */
[----:B------:R-:W-:Y:S08]  /*3b60*/  @P3 BRA `(.L_x_42) ;  /* 0x0000000000043947 */ /* 0x000ff00003800000 */
[----:B------:R0:W5:Y:S02]  /*3b70*/  LDG.E.U8 R3, desc[UR36][R8.64] ;  /* 0x0000002408037981 */ /* 0x000164000c1e1100 */
.L_x_42:
[----:B------:R-:W-:Y:S05]  /*3b80*/  BSYNC B1 ;  /* 0x0000000000017941 */ /* 0x000fea0003800000 */
.L_x_41:
[----:B-----5:R-:W-:Y:S01]  /*3b90*/  LOP3.LUT R3, R3, 0xff, RZ, 0xc0, !PT ;  /* 0x000000ff03037812 */ /* 0x020fe200078ec0ff */
[----:B------:R-:W-:Y:S01]  /*3ba0*/  BSSY B1, `(.L_x_43) ;  /* 0x000000b000017945 */ /* 0x000fe20003800000 */
[----:B------:R-:W-:Y:S02]  /*3bb0*/  ISETP.LT.OR P2, PT, R0, 0x2, !P0 ;  /* 0x000000020000780c */ /* 0x000fe40004741670 */
[----:B------:R-:W-:-:S05]  /*3bc0*/  F2FP.F16.E5M2.UNPACK_B R3, R3 ;  /* 0x00000003ff03723e */ /* 0x000fca00020004ff */
[----:B------:R-:W-:-:S05]  /*3bd0*/  HADD2.F32 R3, -RZ, R3.H0_H0 ;  /* 0x20000003ff037230 */ /* 0x000fca0000004100 */
[----:B------:R-:W-:-:S04]  /*3be0*/  FMUL R3, R3, R164 ;  /* 0x000000a403037220 */ /* 0x000fc80000400000 */
[----:B------:R-:W-:-:S05]  /*3bf0*/  FFMA R3, R24, R155, R3 ;  /* 0x0000009b18037223 */ /* 0x000fca0000000003 */
[----:B------:R-:W-:Y:S02]  /*3c00*/  F2FP.SATFINITE.E5M2.F32.PACK_AB_MERGE_C R153, RZ, R3, RZ ;  /* 0x00000003ff99723e */ /* 0x000fe400048060ff */
[----:B------:R-:W-:-:S03]  /*3c10*/  PRMT R3, RZ, 0x7610, R3 ;  /* 0x00007610ff037816 */ /* 0x000fc60000000003 */
[----:B------:R1:W-:Y:S01]  /*3c20*/  @!P3 STG.E.U8 desc[UR36][R6.64], R153 ;  /* 0x000000990600b986 */ /* 0x0003e2000c101124 */
[----:B------:R-:W-:Y:S05]  /*3c30*/  @P2 BRA `(.L_x_44) ;  /* 0x0000000000042947 */ /* 0x000fea0003800000 */
[----:B------:R2:W5:Y:S02]  /*3c40*/  LDG.E.U8 R3, desc[UR36][R8.64+0x1] ;  /* 0x0000012408037981 */ /* 0x000564000c1e1100 */
.L_x_44:
[----:B------:R-:W-:Y:S05]  /*3c50*/  BSYNC B1 ;  /* 0x0000000000017941 */ /* 0x000fea0003800000 */
.L_x_43:
[----:B-----5:R-:W-:Y:S01]  /*3c60*/  LOP3.LUT R3, R3, 0xff, RZ, 0xc0, !PT ;  /* 0x000000ff03037812 */ /* 0x020fe200078ec0ff */
[----:B------:R-:W-:Y:S01]  /*3c70*/  BSSY B1, `(.L_x_45) ;  /* 0x0000013000017945 */ /* 0x000fe20003800000 */
[----:B------:R-:W-:Y:S02]  /*3c80*/  IADD3 R15, P1, R15, 0x8, RZ ;  /* 0x000000080f0f7810 */ /* 0x000fe40007f3e0ff */
[----:B------:R-:W-:-:S03]  /*3c90*/  F2FP.F16.E5M2.UNPACK_B R3, R3 ;  /* 0x00000003ff03723e */ /* 0x000fc600020004ff */
[----:B------:R-:W-:Y:S01]  /*3ca0*/  IMAD.X R11, RZ, RZ, R11, P1 ;  /* 0x000000ffff0b7224 */ /* 0x000fe200008e060b */
[----:B------:R-:W-:Y:S01]  /*3cb0*/  ISETP.GE.AND P1, PT, R156, 0x9, PT ;  /* 0x000000099c00780c */ /* 0x000fe20003f26270 */
[----:B------:R-:W-:Y:S02]  /*3cc0*/  HADD2.F32 R3, -RZ, R3.H0_H0 ;  /* 0x20000003ff037230 */ /* 0x000fe40000004100 */
[-C--:B------:R-:W-:Y:S01]  /*3cd0*/  IMAD R14, R11, R20.reuse, RZ ;  /* 0x000000140b0e7224 */ /* 0x080fe200078e02ff */
[----:B------:R-:W-:Y:S01]  /*3ce0*/  ISETP.LT.OR P4, PT, R0, 0x1, !P1 ;  /* 0x000000010000780c */ /* 0x000fe20004f81670 */
[----:B------:R-:W-:-:S04]  /*3cf0*/  IMAD.WIDE.U32 R12, R15, R20, R12 ;  /* 0x000000140f0c7225 */ /* 0x000fc800078e000c */
[----:B------:R-:W-:Y:S01]  /*3d00*/  FMUL R10, R3, R164 ;  /* 0x000000a4030a7220 */ /* 0x000fe20000400000 */
[----:B------:R-:W-:Y:S01]  /*3d10*/  PRMT R3, RZ, 0x7610, R3 ;  /* 0x00007610ff037816 */ /* 0x000fe20000000003 */
[----:B------:R-:W-:Y:S02]  /*3d20*/  IMAD R14, R15, R21, R14 ;  /* 0x000000150f0e7224 */ /* 0x000fe400078e020e */
[----:B------:R-:W-:-:S01]  /*3d30*/  FFMA R25, R25, R155, R10 ;  /* 0x0000009b19197223 */ /* 0x000fc2000000000a */
[----:B------:R-:W-:-:S04]  /*3d40*/  IADD3 R10, P3, R12, R22, RZ ;  /* 0x000000160c0a7210 */ /* 0x000fc80007f7e0ff */
[----:B------:R-:W-:Y:S02]  /*3d50*/  F2FP.SATFINITE.E5M2.F32.PACK_AB_MERGE_C R25, RZ, R25, RZ ;  /* 0x00000019ff19723e */ /* 0x000fe400048060ff */
[----:B------:R-:W-:-:S03]  /*3d60*/  IADD3.X R11, R23, R13, R14, P3, !PT ;  /* 0x0000000d170b7210 */ /* 0x000fc60001ffe40e */
[----:B------:R3:W-:Y:S01]  /*3d70*/  @!P2 STG.E.U8 desc[UR36][R6.64+0x1], R25 ;  /* 0x000001190600a986 */ /* 0x0007e2000c101124 */
[----:B------:R-:W-:Y:S05]  /*3d80*/  @P4 BRA `(.L_x_46) ;  /* 0x0000000000044947 */ /* 0x000fea0003800000 */
[----:B------:R4:W5:Y:S02]  /*3d90*/  LDG.E.U8 R3, desc[UR36][R10.64] ;  /* 0x000000240a037981 */ /* 0x000964000c1e1100 */
.L_x_46:
[----:B------:R-:W-:Y:S05]  /*3da0*/  BSYNC B1 ;  /* 0x0000000000017941 */ /* 0x000fea0003800000 */
.L_x_45:
        /* <DEDUP_REMOVED lines=12> */
.L_x_48:
[----:B------:R-:W-:Y:S05]  /*3e70*/  BSYNC B1 ;  /* 0x0000000000017941 */ /* 0x000fea0003800000 */
.L_x_47:
[----:B-----5:R-:W-:Y:S01]  /*3e80*/  LOP3.LUT R3, R3, 0xff, RZ, 0xc0, !PT ;  /* 0x000000ff03037812 */ /* 0x020fe200078ec0ff */
[----:B------:R-:W-:Y:S01]  /*3e90*/  BSSY B1, `(.L_x_49) ;  /* 0x000000b000017945 */ /* 0x000fe20003800000 */
[----:B------:R-:W-:Y:S02]  /*3ea0*/  ISETP.LT.OR P3, PT, R0, 0x9, !P0 ;  /* 0x000000090000780c */ /* 0x000fe40004761670 */
[----:B------:R-:W-:-:S05]  /*3eb0*/  F2FP.F16.E5M2.UNPACK_B R3, R3 ;  /* 0x00000003ff03723e */ /* 0x000fca00020004ff */
[----:B------:R-:W-:-:S05]  /*3ec0*/  HADD2.F32 R3, -RZ, R3.H0_H0 ;  /* 0x20000003ff037230 */ /* 0x000fca0000004100 */
[----:B------:R-:W-:Y:S01]  /*3ed0*/  FMUL R12, R3, R164 ;  /* 0x000000a4030c7220 */ /* 0x000fe20000400000 */
[----:B------:R-:W-:-:S03]  /*3ee0*/  PRMT R3, RZ, 0x7610, R3 ;  /* 0x00007610ff037816 */ /* 0x000fc60000000003 */
[----:B------:R-:W-:-:S05]  /*3ef0*/  FFMA R12, R27, R155, R12 ;  /* 0x0000009b1b0c7223 */ /* 0x000fca000000000c */
[----:B0-----:R-:W-:-:S05]  /*3f00*/  F2FP.SATFINITE.E5M2.F32.PACK_AB_MERGE_C R13, RZ, R12, RZ ;  /* 0x0000000cff0d723e */ /* 0x001fca00048060ff */
[----:B------:R0:W-:Y:S01]  /*3f10*/  @!P2 STG.E.U8 desc[UR36][R4.64+0x1], R13 ;  /* 0x0000010d0400a986 */ /* 0x0001e2000c101124 */
[----:B------:R-:W-:Y:S05]  /*3f20*/  @P3 BRA `(.L_x_50) ;  /* 0x0000000000043947 */ /* 0x000fea0003800000 */
[----:B------:R0:W5:Y:S02]  /*3f30*/  LDG.E.U8 R3, desc[UR36][R8.64+0x8] ;  /* 0x0000082408037981 */ /* 0x000164000c1e1100 */
.L_x_50:
[----:B------:R-:W-:Y:S05]  /*3f40*/  BSYNC B1 ;  /* 0x0000000000017941 */ /* 0x000fea0003800000 */
.L_x_49:
[----:B-----5:R-:W-:Y:S01]  /*3f50*/  LOP3.LUT R3, R3, 0xff, RZ, 0xc0, !PT ;  /* 0x000000ff03037812 */ /* 0x020fe200078ec0ff */
[----:B------:R-:W-:Y:S01]  /*3f60*/  BSSY B1, `(.L_x_51) ;  /* 0x000000b000017945 */ /* 0x000fe20003800000 */
[----:B------:R-:W-:Y:S02]  /*3f70*/  ISETP.LT.OR P2, PT, R0, 0xa, !P0 ;  /* 0x0000000a0000780c */ /* 0x000fe40004741670 */
[----:B------:R-:W-:-:S05]  /*3f80*/  F2FP.F16.E5M2.UNPACK_B R3, R3 ;  /* 0x00000003ff03723e */ /* 0x000fca00020004ff */
[----:B------:R-:W-:-:S05]  /*3f90*/  HADD2.F32 R3, -RZ, R3.H0_H0 ;  /* 0x20000003ff037230 */ /* 0x000fca0000004100 */
[----:B------:R-:W-:-:S04]  /*3fa0*/  FMUL R3, R3, R164 ;  /* 0x000000a403037220 */ /* 0x000fc80000400000 */
[----:B------:R-:W-:-:S05]  /*3fb0*/  FFMA R3, R28, R155, R3 ;  /* 0x0000009b1c037223 */ /* 0x000fca0000000003 */
[----:B0-----:R-:W-:Y:S02]  /*3fc0*/  F2FP.SATFINITE.E5M2.F32.PACK_AB_MERGE_C R13, RZ, R3, RZ ;  /* 0x00000003ff0d723e */ /* 0x001fe400048060ff */
[----:B------:R-:W-:-:S03]  /*3fd0*/  PRMT R3, RZ, 0x7610, R3 ;  /* 0x00007610ff037816 */ /* 0x000fc60000000003 */
[----:B------:R0:W-:Y:S01]  /*3fe0*/  @!P3 STG.E.U8 desc[UR36][R6.64+0x8], R13 ;  /* 0x0000080d0600b986 */ /* 0x0001e2000c101124 */
[----:B------:R-:W-:Y:S05]  /*3ff0*/  @P2 BRA `(.L_x_52) ;  /* 0x0000000000042947 */ /* 0x000fea0003800000 */
[----:B------:R0:W5:Y:S02]  /*4000*/  LDG.E.U8 R3, desc[UR36][R8.64+0x9] ;  /* 0x0000092408037981 */ /* 0x000164000c1e1100 */
.L_x_52:
[----:B------:R-:W-:Y:S05]  /*4010*/  BSYNC B1 ;  /* 0x0000000000017941 */ /* 0x000fea0003800000 */
.L_x_51:
        /* <DEDUP_REMOVED lines=12> */
.L_x_54:
[----:B------:R-:W-:Y:S05]  /*40e0*/  BSYNC B1 ;  /* 0x0000000000017941 */ /* 0x000fea0003800000 */
.L_x_53:
        /* <DEDUP_REMOVED lines=12> */
.L_x_56:
[----:B------:R-:W-:Y:S05]  /*41b0*/  BSYNC B1 ;  /* 0x0000000000017941 */ /* 0x000fea0003800000 */
.L_x_55:
        /* <DEDUP_REMOVED lines=12> */
.L_x_58:
[----:B------:R-:W-:Y:S05]  /*4280*/  BSYNC B1 ;  /* 0x0000000000017941 */ /* 0x000fea0003800000 */
.L_x_57:
        /* <DEDUP_REMOVED lines=12> */
.L_x_60:
[----:B------:R-:W-:Y:S05]  /*4350*/  BSYNC B1 ;  /* 0x0000000000017941 */ /* 0x000fea0003800000 */
.L_x_59:
        /* <DEDUP_REMOVED lines=12> */
.L_x_62:
[----:B------:R-:W-:Y:S05]  /*4420*/  BSYNC B1 ;  /* 0x0000000000017941 */ /* 0x000fea0003800000 */
.L_x_61:
        /* <DEDUP_REMOVED lines=12> */
.L_x_64:
[----:B------:R-:W-:Y:S05]  /*44f0*/  BSYNC B1 ;  /* 0x0000000000017941 */ /* 0x000fea0003800000 */
.L_x_63:
        /* <DEDUP_REMOVED lines=12> */
.L_x_66:
[----:B------:R-:W-:Y:S05]  /*45c0*/  BSYNC B1 ;  /* 0x0000000000017941 */ /* 0x000fea0003800000 */
.L_x_65:
        /* <DEDUP_REMOVED lines=12> */
.L_x_68:
[----:B------:R-:W-:Y:S05]  /*4690*/  BSYNC B1 ;  /* 0x0000000000017941 */ /* 0x000fea0003800000 */
.L_x_67:
        /* <DEDUP_REMOVED lines=12> */
.L_x_70:
[----:B------:R-:W-:Y:S05]  /*4760*/  BSYNC B1 ;  /* 0x0000000000017941 */ /* 0x000fea0003800000 */
.L_x_69:
        /* <DEDUP_REMOVED lines=12> */
.L_x_72:
[----:B------:R-:W-:Y:S05]  /*4830*/  BSYNC B1 ;  /* 0x0000000000017941 */ /* 0x000fea0003800000 */
.L_x_71:
        /* <DEDUP_REMOVED lines=12> */
.L_x_74:
[----:B------:R-:W-:Y:S05]  /*4900*/  BSYNC B1 ;  /* 0x0000000000017941 */ /* 0x000fea0003800000 */
.L_x_73:
        /* <DEDUP_REMOVED lines=12> */
.L_x_76:
[----:B------:R-:W-:Y:S05]  /*49d0*/  BSYNC B1 ;  /* 0x0000000000017941 */ /* 0x000fea0003800000 */
.L_x_75:
        /* <DEDUP_REMOVED lines=12> */
.L_x_78:
[----:B------:R-:W-:Y:S05]  /*4aa0*/  BSYNC B1 ;  /* 0x0000000000017941 */ /* 0x000fea0003800000 */
.L_x_77:
        /* <DEDUP_REMOVED lines=12> */
.L_x_80:
[----:B------:R-:W-:Y:S05]  /*4b70*/  BSYNC B1 ;  /* 0x0000000000017941 */ /* 0x000fea0003800000 */
.L_x_79:
        /* <DEDUP_REMOVED lines=12> */
.L_x_82:
[----:B------:R-:W-:Y:S05]  /*4c40*/  BSYNC B1 ;  /* 0x0000000000017941 */ /* 0x000fea0003800000 */
.L_x_81:
        /* <DEDUP_REMOVED lines=12> */
.L_x_84:
[----:B------:R-:W-:Y:S05]  /*4d10*/  BSYNC B1 ;  /* 0x0000000000017941 */ /* 0x000fea0003800000 */
.L_x_83:
        /* <DEDUP_REMOVED lines=12> */
.L_x_86:
[----:B------:R-:W-:Y:S05]  /*4de0*/  BSYNC B1 ;  /* 0x0000000000017941 */ /* 0x000fea0003800000 */
.L_x_85:
        /* <DEDUP_REMOVED lines=12> */
.L_x_88:
[----:B------:R-:W-:Y:S05]  /*4eb0*/  BSYNC B1 ;  /* 0x0000000000017941 */ /* 0x000fea0003800000 */
.L_x_87:
        /* <DEDUP_REMOVED lines=12> */
.L_x_90:
[----:B------:R-:W-:Y:S05]  /*4f80*/  BSYNC B1 ;  /* 0x0000000000017941 */ /* 0x000fea0003800000 */
.L_x_89:
        /* <DEDUP_REMOVED lines=12> */
.L_x_92:
[----:B------:R-:W-:Y:S05]  /*5050*/  BSYNC B1 ;  /* 0x0000000000017941 */ /* 0x000fea0003800000 */
.L_x_91:
        /* <DEDUP_REMOVED lines=12> */
.L_x_94:
[----:B------:R-:W-:Y:S05]  /*5120*/  BSYNC B1 ;  /* 0x0000000000017941 */ /* 0x000fea0003800000 */
.L_x_93:
        /* <DEDUP_REMOVED lines=12> */
.L_x_96:
[----:B------:R-:W-:Y:S05]  /*51f0*/  BSYNC B1 ;  /* 0x0000000000017941 */ /* 0x000fea0003800000 */
.L_x_95:
        /* <DEDUP_REMOVED lines=12> */
.L_x_98:
[----:B------:R-:W-:Y:S05]  /*52c0*/  BSYNC B1 ;  /* 0x0000000000017941 */ /* 0x000fea0003800000 */
.L_x_97:
        /* <DEDUP_REMOVED lines=12> */
.L_x_100:
[----:B------:R-:W-:Y:S05]  /*5390*/  BSYNC B1 ;  /* 0x0000000000017941 */ /* 0x000fea0003800000 */
.L_x_99:
        /* <DEDUP_REMOVED lines=12> */
.L_x_102:
[----:B------:R-:W-:Y:S05]  /*5460*/  BSYNC B1 ;  /* 0x0000000000017941 */ /* 0x000fea0003800000 */
.L_x_101:
        /* <DEDUP_REMOVED lines=12> */
.L_x_104:
[----:B------:R-:W-:Y:S05]  /*5530*/  BSYNC B1 ;  /* 0x0000000000017941 */ /* 0x000fea0003800000 */
.L_x_103:
        /* <DEDUP_REMOVED lines=12> */
.L_x_106:
[----:B------:R-:W-:Y:S05]  /*5600*/  BSYNC B1 ;  /* 0x0000000000017941 */ /* 0x000fea0003800000 */
.L_x_105:
        /* <DEDUP_REMOVED lines=12> */
.L_x_108:
[----:B------:R-:W-:Y:S05]  /*56d0*/  BSYNC B1 ;  /* 0x0000000000017941 */ /* 0x000fea0003800000 */
.L_x_107:
        /* <DEDUP_REMOVED lines=12> */
.L_x_110:
[----:B------:R-:W-:Y:S05]  /*57a0*/  BSYNC B1 ;  /* 0x0000000000017941 */ /* 0x000fea0003800000 */
.L_x_109:
        /* <DEDUP_REMOVED lines=12> */
.L_x_112:
[----:B------:R-:W-:Y:S05]  /*5870*/  BSYNC B1 ;  /* 0x0000000000017941 */ /* 0x000fea0003800000 */
.L_x_111:
        /* <DEDUP_REMOVED lines=12> */
.L_x_114:
[----:B------:R-:W-:Y:S05]  /*5940*/  BSYNC B1 ;  /* 0x0000000000017941 */ /* 0x000fea0003800000 */
.L_x_113:
        /* <DEDUP_REMOVED lines=12> */
.L_x_116:
[----:B------:R-:W-:Y:S05]  /*5a10*/  BSYNC B1 ;  /* 0x0000000000017941 */ /* 0x000fea0003800000 */
.L_x_115:
        /* <DEDUP_REMOVED lines=12> */
.L_x_118:
[----:B------:R-:W-:Y:S05]  /*5ae0*/  BSYNC B1 ;  /* 0x0000000000017941 */ /* 0x000fea0003800000 */
.L_x_117:
        /* <DEDUP_REMOVED lines=12> */
.L_x_120:
[----:B------:R-:W-:Y:S05]  /*5bb0*/  BSYNC B1 ;  /* 0x0000000000017941 */ /* 0x000fea0003800000 */
.L_x_119:
        /* <DEDUP_REMOVED lines=12> */
.L_x_122:
[----:B------:R-:W-:Y:S05]  /*5c80*/  BSYNC B1 ;  /* 0x0000000000017941 */ /* 0x000fea0003800000 */
.L_x_121:
        /* <DEDUP_REMOVED lines=12> */
.L_x_124:
[----:B------:R-:W-:Y:S05]  /*5d50*/  BSYNC B1 ;  /* 0x0000000000017941 */ /* 0x000fea0003800000 */
.L_x_123:
        /* <DEDUP_REMOVED lines=12> */
.L_x_126:
[----:B------:R-:W-:Y:S05]  /*5e20*/  BSYNC B1 ;  /* 0x0000000000017941 */ /* 0x000fea0003800000 */
.L_x_125:
        /* <DEDUP_REMOVED lines=12> */
.L_x_128:
[----:B------:R-:W-:Y:S05]  /*5ef0*/  BSYNC B1 ;  /* 0x0000000000017941 */ /* 0x000fea0003800000 */
.L_x_127:
        /* <DEDUP_REMOVED lines=12> */
.L_x_130:
[----:B------:R-:W-:Y:S05]  /*5fc0*/  BSYNC B1 ;  /* 0x0000000000017941 */ /* 0x000fea0003800000 */
.L_x_129:
        /* <DEDUP_REMOVED lines=12> */
.L_x_132:
[----:B------:R-:W-:Y:S05]  /*6090*/  BSYNC B1 ;  /* 0x0000000000017941 */ /* 0x000fea0003800000 */
.L_x_131:
        /* <DEDUP_REMOVED lines=12> */
.L_x_134:
[----:B------:R-:W-:Y:S05]  /*6160*/  BSYNC B1 ;  /* 0x0000000000017941 */ /* 0x000fea0003800000 */
.L_x_133:
        /* <DEDUP_REMOVED lines=12> */
.L_x_136:
[----:B------:R-:W-:Y:S05]  /*6230*/  BSYNC B1 ;  /* 0x0000000000017941 */ /* 0x000fea0003800000 */
.L_x_135:
        /* <DEDUP_REMOVED lines=12> */
.L_x_138:
[----:B------:R-:W-:Y:S05]  /*6300*/  BSYNC B1 ;  /* 0x0000000000017941 */ /* 0x000fea0003800000 */
.L_x_137:
        /* <DEDUP_REMOVED lines=12> */
.L_x_140:
[----:B------:R-:W-:Y:S05]  /*63d0*/  BSYNC B1 ;  /* 0x0000000000017941 */ /* 0x000fea0003800000 */
.L_x_139:
        /* <DEDUP_REMOVED lines=12> */
.L_x_142:
[----:B------:R-:W-:Y:S05]  /*64a0*/  BSYNC B1 ;  /* 0x0000000000017941 */ /* 0x000fea0003800000 */
.L_x_141:
        /* <DEDUP_REMOVED lines=12> */
.L_x_144:
[----:B------:R-:W-:Y:S05]  /*6570*/  BSYNC B1 ;  /* 0x0000000000017941 */ /* 0x000fea0003800000 */
.L_x_143:
        /* <DEDUP_REMOVED lines=12> */
.L_x_146:
[----:B------:R-:W-:Y:S05]  /*6640*/  BSYNC B1 ;  /* 0x0000000000017941 */ /* 0x000fea0003800000 */
.L_x_145:
        /* <DEDUP_REMOVED lines=12> */
.L_x_148:
[----:B------:R-:W-:Y:S05]  /*6710*/  BSYNC B1 ;  /* 0x0000000000017941 */ /* 0x000fea0003800000 */
.L_x_147:
        /* <DEDUP_REMOVED lines=12> */
.L_x_150:
[----:B------:R-:W-:Y:S05]  /*67e0*/  BSYNC B1 ;  /* 0x0000000000017941 */ /* 0x000fea0003800000 */
.L_x_149:
        /* <DEDUP_REMOVED lines=12> */
.L_x_152:
[----:B------:R-:W-:Y:S05]  /*68b0*/  BSYNC B1 ;  /* 0x0000000000017941 */ /* 0x000fea0003800000 */
.L_x_151:
        /* <DEDUP_REMOVED lines=12> */
.L_x_154:
[----:B------:R-:W-:Y:S05]  /*6980*/  BSYNC B1 ;  /* 0x0000000000017941 */ /* 0x000fea0003800000 */
.L_x_153:
        /* <DEDUP_REMOVED lines=12> */
.L_x_156:
[----:B------:R-:W-:Y:S05]  /*6a50*/  BSYNC B1 ;  /* 0x0000000000017941 */ /* 0x000fea0003800000 */
.L_x_155:
        /* <DEDUP_REMOVED lines=12> */
.L_x_158:
[----:B------:R-:W-:Y:S05]  /*6b20*/  BSYNC B1 ;  /* 0x0000000000017941 */ /* 0x000fea0003800000 */
.L_x_157:
        /* <DEDUP_REMOVED lines=12> */
.L_x_160:
[----:B------:R-:W-:Y:S05]  /*6bf0*/  BSYNC B1 ;  /* 0x0000000000017941 */ /* 0x000fea0003800000 */
.L_x_159:
        /* <DEDUP_REMOVED lines=12> */
.L_x_162:
[----:B------:R-:W-:Y:S05]  /*6cc0*/  BSYNC B1 ;  /* 0x0000000000017941 */ /* 0x000fea0003800000 */
.L_x_161:
        /* <DEDUP_REMOVED lines=12> */
.L_x_164:
[----:B------:R-:W-:Y:S05]  /*6d90*/  BSYNC B1 ;  /* 0x0000000000017941 */ /* 0x000fea0003800000 */
.L_x_163:
        /* <DEDUP_REMOVED lines=12> */
.L_x_166:
[----:B------:R-:W-:Y:S05]  /*6e60*/  BSYNC B1 ;  /* 0x0000000000017941 */ /* 0x000fea0003800000 */
.L_x_165:
        /* <DEDUP_REMOVED lines=12> */
.L_x_168:
[----:B------:R-:W-:Y:S05]  /*6f30*/  BSYNC B1 ;  /* 0x0000000000017941 */ /* 0x000fea0003800000 */
.L_x_167:
        /* <DEDUP_REMOVED lines=12> */
.L_x_170:
[----:B------:R-:W-:Y:S05]  /*7000*/  BSYNC B1 ;  /* 0x0000000000017941 */ /* 0x000fea0003800000 */
.L_x_169:
        /* <DEDUP_REMOVED lines=12> */
.L_x_172:
[----:B------:R-:W-:Y:S05]  /*70d0*/  BSYNC B1 ;  /* 0x0000000000017941 */ /* 0x000fea0003800000 */
.L_x_171:
        /* <DEDUP_REMOVED lines=12> */
.L_x_174:
[----:B------:R-:W-:Y:S05]  /*71a0*/  BSYNC B1 ;  /* 0x0000000000017941 */ /* 0x000fea0003800000 */
.L_x_173:
        /* <DEDUP_REMOVED lines=12> */
.L_x_176:
[----:B------:R-:W-:Y:S05]  /*7270*/  BSYNC B1 ;  /* 0x0000000000017941 */ /* 0x000fea0003800000 */
.L_x_175:
        /* <DEDUP_REMOVED lines=12> */
.L_x_178:
[----:B------:R-:W-:Y:S05]  /*7340*/  BSYNC B1 ;  /* 0x0000000000017941 */ /* 0x000fea0003800000 */
.L_x_177:
        /* <DEDUP_REMOVED lines=12> */
.L_x_180:
[----:B------:R-:W-:Y:S05]  /*7410*/  BSYNC B1 ;  /* 0x0000000000017941 */ /* 0x000fea0003800000 */
.L_x_179:
        /* <DEDUP_REMOVED lines=12> */
.L_x_182:
[----:B------:R-:W-:Y:S05]  /*74e0*/  BSYNC B1 ;  /* 0x0000000000017941 */ /* 0x000fea0003800000 */
.L_x_181:
        /* <DEDUP_REMOVED lines=12> */
.L_x_184:
[----:B------:R-:W-:Y:S05]  /*75b0*/  BSYNC B1 ;  /* 0x0000000000017941 */ /* 0x000fea0003800000 */
.L_x_183:
        /* <DEDUP_REMOVED lines=12> */
.L_x_186:
[----:B------:R-:W-:Y:S05]  /*7680*/  BSYNC B1 ;  /* 0x0000000000017941 */ /* 0x000fea0003800000 */
.L_x_185:
        /* <DEDUP_REMOVED lines=12> */
.L_x_188:
[----:B------:R-:W-:Y:S05]  /*7750*/  BSYNC B1 ;  /* 0x0000000000017941 */ /* 0x000fea0003800000 */
.L_x_187:
        /* <DEDUP_REMOVED lines=12> */
.L_x_190:
[----:B------:R-:W-:Y:S05]  /*7820*/  BSYNC B1 ;  /* 0x0000000000017941 */ /* 0x000fea0003800000 */
.L_x_189:
        /* <DEDUP_REMOVED lines=12> */
.L_x_192:
[----:B------:R-:W-:Y:S05]  /*78f0*/  BSYNC B1 ;  /* 0x0000000000017941 */ /* 0x000fea0003800000 */
.L_x_191:
        /* <DEDUP_REMOVED lines=12> */
.L_x_194:
[----:B------:R-:W-:Y:S05]  /*79c0*/  BSYNC B1 ;  /* 0x0000000000017941 */ /* 0x000fea0003800000 */
.L_x_193:
        /* <DEDUP_REMOVED lines=12> */
.L_x_196:
[----:B------:R-:W-:Y:S05]  /*7a90*/  BSYNC B1 ;  /* 0x0000000000017941 */ /* 0x000fea0003800000 */
.L_x_195:
        /* <DEDUP_REMOVED lines=12> */
.L_x_198:
[----:B------:R-:W-:Y:S05]  /*7b60*/  BSYNC B1 ;  /* 0x0000000000017941 */ /* 0x000fea0003800000 */
.L_x_197:
        /* <DEDUP_REMOVED lines=12> */
.L_x_200:
[----:B------:R-:W-:Y:S05]  /*7c30*/  BSYNC B1 ;  /* 0x0000000000017941 */ /* 0x000fea0003800000 */
.L_x_199:
        /* <DEDUP_REMOVED lines=12> */
.L_x_202:
[----:B------:R-:W-:Y:S05]  /*7d00*/  BSYNC B1 ;  /* 0x0000000000017941 */ /* 0x000fea0003800000 */
.L_x_201:
        /* <DEDUP_REMOVED lines=12> */
.L_x_204:
[----:B------:R-:W-:Y:S05]  /*7dd0*/  BSYNC B1 ;  /* 0x0000000000017941 */ /* 0x000fea0003800000 */
.L_x_203:
        /* <DEDUP_REMOVED lines=12> */
.L_x_206:
[----:B------:R-:W-:Y:S05]  /*7ea0*/  BSYNC B1 ;  /* 0x0000000000017941 */ /* 0x000fea0003800000 */
.L_x_205:
        /* <DEDUP_REMOVED lines=12> */
.L_x_208:
[----:B------:R-:W-:Y:S05]  /*7f70*/  BSYNC B1 ;  /* 0x0000000000017941 */ /* 0x000fea0003800000 */
.L_x_207:
        /* <DEDUP_REMOVED lines=12> */
.L_x_210:
[----:B------:R-:W-:Y:S05]  /*8040*/  BSYNC B1 ;  /* 0x0000000000017941 */ /* 0x000fea0003800000 */
.L_x_209:
        /* <DEDUP_REMOVED lines=12> */
.L_x_212:
[----:B------:R-:W-:Y:S05]  /*8110*/  BSYNC B1 ;  /* 0x0000000000017941 */ /* 0x000fea0003800000 */
.L_x_211:
        /* <DEDUP_REMOVED lines=12> */
.L_x_214:
[----:B------:R-:W-:Y:S05]  /*81e0*/  BSYNC B1 ;  /* 0x0000000000017941 */ /* 0x000fea0003800000 */
.L_x_213:
        /* <DEDUP_REMOVED lines=12> */
.L_x_216:
[----:B------:R-:W-:Y:S05]  /*82b0*/  BSYNC B1 ;  /* 0x0000000000017941 */ /* 0x000fea0003800000 */
.L_x_215:
        /* <DEDUP_REMOVED lines=12> */
.L_x_218:
[----:B------:R-:W-:Y:S05]  /*8380*/  BSYNC B1 ;  /* 0x0000000000017941 */ /* 0x000fea0003800000 */
.L_x_217:
        /* <DEDUP_REMOVED lines=12> */
.L_x_220:
[----:B------:R-:W-:Y:S05]  /*8450*/  BSYNC B1 ;  /* 0x0000000000017941 */ /* 0x000fea0003800000 */
.L_x_219:
        /* <DEDUP_REMOVED lines=12> */
.L_x_222:
[----:B------:R-:W-:Y:S05]  /*8520*/  BSYNC B1 ;  /* 0x0000000000017941 */ /* 0x000fea0003800000 */
.L_x_221:
        /* <DEDUP_REMOVED lines=12> */
.L_x_224:
[----:B------:R-:W-:Y:S05]  /*85f0*/  BSYNC B1 ;  /* 0x0000000000017941 */ /* 0x000fea0003800000 */
.L_x_223:
        /* <DEDUP_REMOVED lines=12> */
.L_x_226:
[----:B------:R-:W-:Y:S05]  /*86c0*/  BSYNC B1 ;  /* 0x0000000000017941 */ /* 0x000fea0003800000 */
.L_x_225:
        /* <DEDUP_REMOVED lines=12> */
.L_x_228:
[----:B------:R-:W-:Y:S05]  /*8790*/  BSYNC B1 ;  /* 0x0000000000017941 */ /* 0x000fea0003800000 */
.L_x_227:
        /* <DEDUP_REMOVED lines=12> */
.L_x_230:
[----:B------:R-:W-:Y:S05]  /*8860*/  BSYNC B1 ;  /* 0x0000000000017941 */ /* 0x000fea0003800000 */
.L_x_229:
        /* <DEDUP_REMOVED lines=12> */
.L_x_232:
[----:B------:R-:W-:Y:S05]  /*8930*/  BSYNC B1 ;  /* 0x0000000000017941 */ /* 0x000fea0003800000 */
.L_x_231:
        /* <DEDUP_REMOVED lines=12> */
.L_x_234:
[----:B------:R-:W-:Y:S05]  /*8a00*/  BSYNC B1 ;  /* 0x0000000000017941 */ /* 0x000fea0003800000 */
.L_x_233:
        /* <DEDUP_REMOVED lines=12> */
.L_x_236:
[----:B------:R-:W-:Y:S05]  /*8ad0*/  BSYNC B1 ;  /* 0x0000000000017941 */ /* 0x000fea0003800000 */
.L_x_235:
        /* <DEDUP_REMOVED lines=12> */
.L_x_238:
[----:B------:R-:W-:Y:S05]  /*8ba0*/  BSYNC B1 ;  /* 0x0000000000017941 */ /* 0x000fea0003800000 */
.L_x_237:
        /* <DEDUP_REMOVED lines=12> */
.L_x_240:
[----:B------:R-:W-:Y:S05]  /*8c70*/  BSYNC B1 ;  /* 0x0000000000017941 */ /* 0x000fea0003800000 */
.L_x_239:
        /* <DEDUP_REMOVED lines=12> */
.L_x_242:
[----:B------:R-:W-:Y:S05]  /*8d40*/  BSYNC B1 ;  /* 0x0000000000017941 */ /* 0x000fea0003800000 */
.L_x_241:
        /* <DEDUP_REMOVED lines=12> */
.L_x_244:
[----:B------:R-:W-:Y:S05]  /*8e10*/  BSYNC B1 ;  /* 0x0000000000017941 */ /* 0x000fea0003800000 */
.L_x_243:
        /* <DEDUP_REMOVED lines=12> */
.L_x_246:
[----:B------:R-:W-:Y:S05]  /*8ee0*/  BSYNC B1 ;  /* 0x0000000000017941 */ /* 0x000fea0003800000 */
.L_x_245:
        /* <DEDUP_REMOVED lines=12> */
.L_x_248:
[----:B------:R-:W-:Y:S05]  /*8fb0*/  BSYNC B1 ;  /* 0x0000000000017941 */ /* 0x000fea0003800000 */
.L_x_247:
        /* <DEDUP_REMOVED lines=12> */
.L_x_250:
[----:B------:R-:W-:Y:S05]  /*9080*/  BSYNC B1 ;  /* 0x0000000000017941 */ /* 0x000fea0003800000 */
.L_x_249:
        /* <DEDUP_REMOVED lines=12> */
.L_x_252:
[----:B------:R-:W-:Y:S05]  /*9150*/  BSYNC B1 ;  /* 0x0000000000017941 */ /* 0x000fea0003800000 */
.L_x_251:
        /* <DEDUP_REMOVED lines=12> */
.L_x_254:
[----:B------:R-:W-:Y:S05]  /*9220*/  BSYNC B1 ;  /* 0x0000000000017941 */ /* 0x000fea0003800000 */
.L_x_253:
        /* <DEDUP_REMOVED lines=12> */
.L_x_256:
[----:B------:R-:W-:Y:S05]  /*92f0*/  BSYNC B1 ;  /* 0x0000000000017941 */ /* 0x000fea0003800000 */
.L_x_255:
        /* <DEDUP_REMOVED lines=12> */
.L_x_258:
[----:B------:R-:W-:Y:S05]  /*93c0*/  BSYNC B1 ;  /* 0x0000000000017941 */ /* 0x000fea0003800000 */
.L_x_257:
        /* <DEDUP_REMOVED lines=12> */
.L_x_260:
[----:B------:R-:W-:Y:S05]  /*9490*/  BSYNC B1 ;  /* 0x0000000000017941 */ /* 0x000fea0003800000 */
.L_x_259:
        /* <DEDUP_REMOVED lines=12> */
.L_x_262:
[----:B------:R-:W-:Y:S05]  /*9560*/  BSYNC B1 ;  /* 0x0000000000017941 */ /* 0x000fea0003800000 */
.L_x_261:
        /* <DEDUP_REMOVED lines=12> */
.L_x_264:
[----:B------:R-:W-:Y:S05]  /*9630*/  BSYNC B1 ;  /* 0x0000000000017941 */ /* 0x000fea0003800000 */
.L_x_263:
        /* <DEDUP_REMOVED lines=12> */
.L_x_266:
[----:B------:R-:W-:Y:S05]  /*9700*/  BSYNC B1 ;  /* 0x0000000000017941 */ /* 0x000fea0003800000 */
.L_x_265:
        /* <DEDUP_REMOVED lines=12> */
.L_x_268:
[----:B------:R-:W-:Y:S05]  /*97d0*/  BSYNC B1 ;  /* 0x0000000000017941 */ /* 0x000fea0003800000 */
.L_x_267:
        /* <DEDUP_REMOVED lines=12> */
.L_x_270:
[----:B------:R-:W-:Y:S05]  /*98a0*/  BSYNC B1 ;  /* 0x0000000000017941 */ /* 0x000fea0003800000 */
.L_x_269:
        /* <DEDUP_REMOVED lines=12> */
.L_x_272:
[----:B------:R-:W-:Y:S05]  /*9970*/  BSYNC B1 ;  /* 0x0000000000017941 */ /* 0x000fea0003800000 */
.L_x_271:
        /* <DEDUP_REMOVED lines=12> */
.L_x_274:
[----:B------:R-:W-:Y:S05]  /*9a40*/  BSYNC B1 ;  /* 0x0000000000017941 */ /* 0x000fea0003800000 */
.L_x_273:
        /* <DEDUP_REMOVED lines=12> */
.L_x_276:
[----:B------:R-:W-:Y:S05]  /*9b10*/  BSYNC B1 ;  /* 0x0000000000017941 */ /* 0x000fea0003800000 */
.L_x_275:
        /* <DEDUP_REMOVED lines=12> */
.L_x_278:
[----:B------:R-:W-:Y:S05]  /*9be0*/  BSYNC B1 ;  /* 0x0000000000017941 */ /* 0x000fea0003800000 */
.L_x_277:
        /* <DEDUP_REMOVED lines=12> */
.L_x_280:
[----:B------:R-:W-:Y:S05]  /*9cb0*/  BSYNC B1 ;  /* 0x0000000000017941 */ /* 0x000fea0003800000 */
.L_x_279:
        /* <DEDUP_REMOVED lines=12> */
.L_x_282:
[----:B------:R-:W-:Y:S05]  /*9d80*/  BSYNC B1 ;  /* 0x0000000000017941 */ /* 0x000fea0003800000 */
.L_x_281:
        /* <DEDUP_REMOVED lines=12> */
.L_x_284:
[----:B------:R-:W-:Y:S05]  /*9e50*/  BSYNC B1 ;  /* 0x0000000000017941 */ /* 0x000fea0003800000 */
.L_x_283:
        /* <DEDUP_REMOVED lines=12> */
.L_x_286:
[----:B------:R-:W-:Y:S05]  /*9f20*/  BSYNC B1 ;  /* 0x0000000000017941 */ /* 0x000fea0003800000 */
.L_x_285:
        /* <DEDUP_REMOVED lines=12> */
.L_x_288:
[----:B------:R-:W-:Y:S05]  /*9ff0*/  BSYNC B1 ;  /* 0x0000000000017941 */ /* 0x000fea0003800000 */
.L_x_287:
        /* <DEDUP_REMOVED lines=12> */
.L_x_290:
[----:B------:R-:W-:Y:S05]  /*a0c0*/  BSYNC B1 ;  /* 0x0000000000017941 */ /* 0x000fea0003800000 */
.L_x_289:
        /* <DEDUP_REMOVED lines=12> */
.L_x_292:
[----:B------:R-:W-:Y:S05]  /*a190*/  BSYNC B1 ;  /* 0x0000000000017941 */ /* 0x000fea0003800000 */
.L_x_291:
[----:B-----5:R-:W-:Y:S01]  /*a1a0*/  LOP3.LUT R3, R3, 0xff, RZ, 0xc0, !PT ;  /* 0x000000ff03037812 */ /* 0x020fe200078ec0ff */
[----:B------:R-:W-:Y:S01]  /*a1b0*/  BSSY B1, `(.L_x_293) ;  /* 0x000000b000017945 */ /* 0x000fe20003800000 */
[----:B------:R-:W-:Y:S02]  /*a1c0*/  ISETP.LT.OR P2, PT, R0, 0xf9, !P1 ;  /* 0x000000f90000780c */ /* 0x000fe40004f41670 */
[----:B------:R-:W-:-:S05]  /*a1d0*/  F2FP.F16.E5M2.UNPACK_B R3, R3 ;  /* 0x00000003ff03723e */ /* 0x000fca00020004ff */
[----:B------:R-:W-:-:S05]  /*a1e0*/  HADD2.F32 R3, -RZ, R3.H0_H0 ;  /* 0x20000003ff037230 */ /* 0x000fca0000004100 */
[----:B0-2---:R-:W-:Y:S01]  /*a1f0*/  FMUL R8, R3, R164 ;  /* 0x000000a403087220 */ /* 0x005fe20000400000 */
[----:B------:R-:W-:-:S03]  /*a200*/  PRMT R3, RZ, 0x7610, R3 ;  /* 0x00007610ff037816 */ /* 0x000fc60000000003 */
[----:B------:R-:W-:-:S05]  /*a210*/  FFMA R8, R149, R155, R8 ;  /* 0x0000009b95087223 */ /* 0x000fca0000000008 */
[----:B------:R-:W-:-:S05]  /*a220*/  F2FP.SATFINITE.E5M2.F32.PACK_AB_MERGE_C R9, RZ, R8, RZ ;  /* 0x00000008ff09723e */ /* 0x000fca00048060ff */
[----:B------:R0:W-:Y:S01]  /*a230*/  @!P0 STG.E.U8 desc[UR36][R6.64+0xf9], R9 ;  /* 0x0000f90906008986 */ /* 0x0001e2000c101124 */
[----:B------:R-:W-:Y:S05]  /*a240*/  @P2 BRA `(.L_x_294) ;  /* 0x0000000000042947 */ /* 0x000fea0003800000 */
[----:B------:R2:W5:Y:S02]  /*a250*/  LDG.E.U8 R3, desc[UR36][R10.64+0xf8] ;  /* 0x0000f8240a037981 */ /* 0x000564000c1e1100 */
.L_x_294:
[----:B------:R-:W-:Y:S05]  /*a260*/  BSYNC B1 ;  /* 0x0000000000017941 */ /* 0x000fea0003800000 */
.L_x_293:
[----:B-----5:R-:W-:Y:S01]  /*a270*/  LOP3.LUT R3, R3, 0xff, RZ, 0xc0, !PT ;  /* 0x000000ff03037812 */ /* 0x020fe200078ec0ff */
[----:B------:R-:W-:Y:S01]  /*a280*/  BSSY B1, `(.L_x_295) ;  /* 0x000000b000017945 */ /* 0x000fe20003800000 */
[----:B------:R-:W-:Y:S02]  /*a290*/  ISETP.LT.OR P1, PT, R0, 0xfa, !P1 ;  /* 0x000000fa0000780c */ /* 0x000fe40004f21670 */
[----:B------:R-:W-:Y:S02]  /*a2a0*/  F2FP.F16.E5M2.UNPACK_B R3, R3 ;  /* 0x00000003ff03723e */ /* 0x000fe400020004ff */
[----:B------:R-:W-:-:S03]  /*a2b0*/  PRMT R0, RZ, 0x7610, R0 ;  /* 0x00007610ff007816 */ /* 0x000fc60000000000 */
[----:B------:R-:W-:-:S05]  /*a2c0*/  HADD2.F32 R3, -RZ, R3.H0_H0 ;  /* 0x20000003ff037230 */ /* 0x000fca0000004100 */
[----:B------:R-:W-:-:S04]  /*a2d0*/  FMUL R3, R3, R164 ;  /* 0x000000a403037220 */ /* 0x000fc80000400000 */
[----:B------:R-:W-:-:S05]  /*a2e0*/  FFMA R3, R150, R155, R3 ;  /* 0x0000009b96037223 */ /* 0x000fca0000000003 */
[----:B------:R-:W-:-:S05]  /*a2f0*/  F2FP.SATFINITE.E5M2.F32.PACK_AB_MERGE_C R3, RZ, R3, RZ ;  /* 0x00000003ff03723e */ /* 0x000fca00048060ff */
[----:B------:R0:W-:Y:S01]  /*a300*/  @!P2 STG.E.U8 desc[UR36][R4.64+0xf8], R3 ;  /* 0x0000f8030400a986 */ /* 0x0001e2000c101124 */
[----:B------:R-:W-:Y:S05]  /*a310*/  @P1 BRA `(.L_x_296) ;  /* 0x0000000000041947 */ /* 0x000fea0003800000 */
[----:B------:R0:W5:Y:S02]  /*a320*/  LDG.E.U8 R0, desc[UR36][R10.64+0xf9] ;  /* 0x0000f9240a007981 */ /* 0x000164000c1e1100 */
.L_x_296:
[----:B------:R-:W-:Y:S05]  /*a330*/  BSYNC B1 ;  /* 0x0000000000017941 */ /* 0x000fea0003800000 */
.L_x_295:
[----:B------:R-:W-:Y:S05]  /*a340*/  @P1 BRA `(.L_x_297) ;  /* 0x0000002000281947 */ /* 0x000fea0003800000 */
[----:B-----5:R-:W-:-:S04]  /*a350*/  LOP3.LUT R0, R0, 0xff, RZ, 0xc0, !PT ;  /* 0x000000ff00007812 */ /* 0x020fc800078ec0ff */
[----:B------:R-:W-:-:S05]  /*a360*/  F2FP.F16.E5M2.UNPACK_B R0, R0 ;  /* 0x00000000ff00723e */ /* 0x000fca00020004ff */
[----:B0-----:R-:W-:-:S05]  /*a370*/  HADD2.F32 R3, -RZ, R0.H0_H0 ;  /* 0x20000000ff037230 */ /* 0x001fca0000004100 */
[----:B------:R-:W-:-:S04]  /*a380*/  FMUL R0, R3, R164 ;  /* 0x000000a403007220 */ /* 0x000fc80000400000 */
[----:B------:R-:W-:-:S05]  /*a390*/  FFMA R0, R151, R155, R0 ;  /* 0x0000009b97007223 */ /* 0x000fca0000000000 */
[----:B------:R-:W-:-:S05]  /*a3a0*/  F2FP.SATFINITE.E5M2.F32.PACK_AB_MERGE_C R3, RZ, R0, RZ ;  /* 0x00000000ff03723e */ /* 0x000fca00048060ff */
[----:B------:R0:W-:Y:S01]  /*a3b0*/  STG.E.U8 desc[UR36][R4.64+0xf9], R3 ;  /* 0x0000f90304007986 */ /* 0x0001e2000c101124 */
[----:B------:R-:W-:Y:S05]  /*a3c0*/  BRA `(.L_x_297) ;  /* 0x0000002000087947 */ /* 0x000fea0003800000 */
.L_x_40:
[----:B------:R-:W-:Y:S01]  /*a3d0*/  ISETP.GE.AND P1, PT, R156, 0x1, PT ;  /* 0x000000019c00780c */ /* 0x000fe20003f26270 */
[-C--:B------:R-:W-:Y:S01]  /*a3e0*/  FMUL R24, R24, R155.reuse ;  /* 0x0000009b18187220 */ /* 0x080fe20000400000 */
[-C--:B------:R-:W-:Y:S01]  /*a3f0*/  FMUL R25, R25, R155.reuse ;  /* 0x0000009b19197220 */ /* 0x080fe20000400000 */
[----:B------:R-:W-:Y:S01]  /*a400*/  ISETP.GE.AND P0, PT, R156, 0x9, PT ;  /* 0x000000099c00780c */ /* 0x000fe20003f06270 */
[-C--:B------:R-:W-:Y:S01]  /*a410*/  FMUL R26, R26, R155.reuse ;  /* 0x0000009b1a1a7220 */ /* 0x080fe20000400000 */
[C---:B------:R-:W-:Y:S01]  /*a420*/  ISETP.LT.OR P2, PT, R0.reuse, 0x1, !P1 ;  /* 0x000000010000780c */ /* 0x040fe20004f41670 */
[-C--:B------:R-:W-:Y:S01]  /*a430*/  FMUL R27, R27, R155.reuse ;  /* 0x0000009b1b1b7220 */ /* 0x080fe20000400000 */
[----:B------:R-:W-:Y:S01]  /*a440*/  ISETP.LT.OR P3, PT, R0, 0x2, !P1 ;  /* 0x000000020000780c */ /* 0x000fe20004f61670 */
[-C--:B------:R-:W-:Y:S01]  /*a450*/  FMUL R28, R28, R155.reuse ;  /* 0x0000009b1c1c7220 */ /* 0x080fe20000400000 */
[----:B------:R-:W-:Y:S01]  /*a460*/  F2FP.SATFINITE.E5M2.F32.PACK_AB_MERGE_C R3, RZ, R24, RZ ;  /* 0x00000018ff03723e */ /* 0x000fe200048060ff */
[----:B------:R-:W-:Y:S01]  /*a470*/  FMUL R29, R29, R155 ;  /* 0x0000009b1d1d7220 */ /* 0x000fe20000400000 */
[----:B------:R-:W-:Y:S01]  /*a480*/  F2FP.SATFINITE.E5M2.F32.PACK_AB_MERGE_C R25, RZ, R25, RZ ;  /* 0x00000019ff19723e */ /* 0x000fe200048060ff */
[-C--:B------:R-:W-:Y:S01]  /*a490*/  FMUL R30, R30, R155.reuse ;  /* 0x0000009b1e1e7220 */ /* 0x080fe20000400000 */
[C---:B------:R-:W-:Y:S01]  /*a4a0*/  ISETP.LT.OR P4, PT, R0.reuse, 0x9, !P1 ;  /* 0x000000090000780c */ /* 0x040fe20004f81670 */
[-C--:B------:R-:W-:Y:S01]  /*a4b0*/  FMUL R31, R31, R155.reuse ;  /* 0x0000009b1f1f7220 */ /* 0x080fe20000400000 */
[----:B------:R-:W-:Y:S01]  /*a4c0*/  ISETP.LT.OR P5, PT, R0, 0xa, !P1 ;  /* 0x0000000a0000780c */ /* 0x000fe20004fa1670 */
[-C--:B------:R-:W-:Y:S01]  /*a4d0*/  FMUL R32, R32, R155.reuse ;  /* 0x0000009b20207220 */ /* 0x080fe20000400000 */
[----:B------:R-:W-:Y:S01]  /*a4e0*/  F2FP.SATFINITE.E5M2.F32.PACK_AB_MERGE_C R9, RZ, R26, RZ ;  /* 0x0000001aff09723e */ /* 0x000fe200048060ff */
[----:B------:R0:W-:Y:S01]  /*a4f0*/  @!P2 STG.E.U8 desc[UR36][R6.64], R3 ;  /* 0x000000030600a986 */ /* 0x0001e2000c101124 */
[C---:B------:R-:W-:Y:S01]  /*a500*/  ISETP.LT.OR P2, PT, R0.reuse, 0x1, !P0 ;  /* 0x000000010000780c */ /* 0x040fe20004741670 */
[----:B------:R-:W-:Y:S01]  /*a510*/  FMUL R33, R33, R155 ;  /* 0x0000009b21217220 */ /* 0x000fe20000400000 */
[----:B------:R-:W-:Y:S01]  /*a520*/  F2FP.SATFINITE.E5M2.F32.PACK_AB_MERGE_C R27, RZ, R27, RZ ;  /* 0x0000001bff1b723e */ /* 0x000fe200048060ff */
[----:B------:R-:W-:Y:S01]  /*a530*/  @!P3 STG.E.U8 desc[UR36][R6.64+0x1], R25 ;  /* 0x000001190600b986 */ /* 0x000fe2000c101124 */
[----:B------:R-:W-:Y:S01]  /*a540*/  ISETP.LT.OR P3, PT, R0, 0x2, !P0 ;  /* 0x000000020000780c */ /* 0x000fe20004761670 */
[----:B------:R-:W-:Y:S01]  /*a550*/  FMUL R34, R34, R155 ;  /* 0x0000009b22227220 */ /* 0x000fe20000400000 */
[----:B------:R-:W-:Y:S01]  /*a560*/  F2FP.SATFINITE.E5M2.F32.PACK_AB_MERGE_C R29, RZ, R29, RZ ;  /* 0x0000001dff1d723e */ /* 0x000fe200048060ff */
[----:B------:R-:W-:Y:S01]  /*a570*/  FMUL R35, R35, R155 ;  /* 0x0000009b23237220 */ /* 0x000fe20000400000 */
[----:B------:R-:W-:Y:S01]  /*a580*/  F2FP.SATFINITE.E5M2.F32.PACK_AB_MERGE_C R31, RZ, R31, RZ ;  /* 0x0000001fff1f723e */ /* 0x000fe200048060ff */
[----:B------:R-:W-:Y:S01]  /*a590*/  FMUL R36, R36, R155 ;  /* 0x0000009b24247220 */ /* 0x000fe20000400000 */
[----:B------:R-:W-:Y:S01]  /*a5a0*/  F2FP.SATFINITE.E5M2.F32.PACK_AB_MERGE_C R33, RZ, R33, RZ ;  /* 0x00000021ff21723e */ /* 0x000fe200048060ff */
[-C--:B------:R-:W-:Y:S01]  /*a5b0*/  FMUL R37, R37, R155.reuse ;  /* 0x0000009b25257220 */ /* 0x080fe20000400000 */
[----:B0-----:R-:W-:Y:S01]  /*a5c0*/  F2FP.SATFINITE.E5M2.F32.PACK_AB_MERGE_C R3, RZ, R28, RZ ;  /* 0x0000001cff03723e */ /* 0x001fe200048060ff */
[----:B------:R0:W-:Y:S01]  /*a5d0*/  @!P2 STG.E.U8 desc[UR36][R4.64], R9 ;  /* 0x000000090400a986 */ /* 0x0001e2000c101124 */
[----:B------:R-:W-:Y:S01]  /*a5e0*/  ISETP.LT.OR P2, PT, R0, 0x9, !P0 ;  /* 0x000000090000780c */ /* 0x000fe20004741670 */
[----:B------:R-:W-:Y:S01]  /*a5f0*/  FMUL R38, R38, R155 ;  /* 0x0000009b26267220 */ /* 0x000fe20000400000 */
[----:B------:R-:W-:Y:S01]  /*a600*/  F2FP.SATFINITE.E5M2.F32.PACK_AB_MERGE_C R35, RZ, R35, RZ ;  /* 0x00000023ff23723e */ /* 0x000fe200048060ff */
[----:B------:R-:W-:Y:S01]  /*a610*/  @!P3 STG.E.U8 desc[UR36][R4.64+0x1], R27 ;  /* 0x0000011b0400b986 */ /* 0x000fe2000c101124 */
[C---:B------:R-:W-:Y:S01]  /*a620*/  ISETP.LT.OR P3, PT, R0.reuse, 0xa, !P0 ;  /* 0x0000000a0000780c */ /* 0x040fe20004761670 */
[----:B------:R-:W-:Y:S01]  /*a630*/  FMUL R39, R39, R155 ;  /* 0x0000009b27277220 */ /* 0x000fe20000400000 */
[----:B------:R-:W-:Y:S01]  /*a640*/  F2FP.SATFINITE.E5M2.F32.PACK_AB_MERGE_C R37, RZ, R37, RZ ;  /* 0x00000025ff25723e */ /* 0x000fe200048060ff */
[----:B------:R1:W-:Y:S01]  /*a650*/  @!P4 STG.E.U8 desc[UR36][R6.64+0x8], R3 ;  /* 0x000008030600c986 */ /* 0x0003e2000c101124 */
[----:B------:R-:W-:Y:S01]  /*a660*/  ISETP.LT.OR P4, PT, R0, 0x11, !P1 ;  /* 0x000000110000780c */ /* 0x000fe20004f81670 */
[-C--:B------:R-:W-:Y:S01]  /*a670*/  FMUL R40, R40, R155.reuse ;  /* 0x0000009b28287220 */ /* 0x080fe20000400000 */
[-C--:B------:R-:W-:Y:S01]  /*a680*/  FMUL R41, R41, R155.reuse ;  /* 0x0000009b29297220 */ /* 0x080fe20000400000 */
[----:B------:R-:W-:Y:S01]  /*a690*/  @!P5 STG.E.U8 desc[UR36][R6.64+0x9], R29 ;  /* 0x0000091d0600d986 */ /* 0x000fe2000c101124 */
[----:B------:R-:W-:Y:S01]  /*a6a0*/  ISETP.LT.OR P5, PT, R0, 0x12, !P1 ;  /* 0x000000120000780c */ /* 0x000fe20004fa1670 */
[-C--:B------:R-:W-:Y:S01]  /*a6b0*/  FMUL R42, R42, R155.reuse ;  /* 0x0000009b2a2a7220 */ /* 0x080fe20000400000 */
[----:B0-----:R-:W-:Y:S01]  /*a6c0*/  F2FP.SATFINITE.E5M2.F32.PACK_AB_MERGE_C R9, RZ, R30, RZ ;  /* 0x0000001eff09723e */ /* 0x001fe200048060ff */
[----:B------:R-:W-:Y:S01]  /*a6d0*/  FMUL R43, R43, R155 ;  /* 0x0000009b2b2b7220 */ /* 0x000fe20000400000 */
[----:B------:R-:W-:Y:S01]  /*a6e0*/  F2FP.SATFINITE.E5M2.F32.PACK_AB_MERGE_C R39, RZ, R39, RZ ;  /* 0x00000027ff27723e */ /* 0x000fe200048060ff */
[----:B------:R-:W-:Y:S01]  /*a6f0*/  @!P3 STG.E.U8 desc[UR36][R4.64+0x9], R31 ;  /* 0x0000091f0400b986 */ /* 0x000fe2000c101124 */
[----:B------:R-:W-:Y:S01]  /*a700*/  ISETP.LT.OR P3, PT, R0, 0x12, !P0 ;  /* 0x000000120000780c */ /* 0x000fe20004761670 */
[-C--:B------:R-:W-:Y:S01]  /*a710*/  FMUL R44, R44, R155.reuse ;  /* 0x0000009b2c2c7220 */ /* 0x080fe20000400000 */
[----:B-1----:R-:W-:Y:S01]  /*a720*/  F2FP.SATFINITE.E5M2.F32.PACK_AB_MERGE_C R3, RZ, R32, RZ ;  /* 0x00000020ff03723e */ /* 0x002fe200048060ff */
[----:B------:R0:W-:Y:S01]  /*a730*/  @!P2 STG.E.U8 desc[UR36][R4.64+0x8], R9 ;  /* 0x000008090400a986 */ /* 0x0001e2000c101124 */
[C---:B------:R-:W-:Y:S01]  /*a740*/  ISETP.LT.OR P2, PT, R0.reuse, 0x11, !P0 ;  /* 0x000000110000780c */ /* 0x040fe20004741670 */
[----:B------:R-:W-:Y:S01]  /*a750*/  FMUL R45, R45, R155 ;  /* 0x0000009b2d2d7220 */ /* 0x000fe20000400000 */
[----:B------:R-:W-:Y:S01]  /*a760*/  F2FP.SATFINITE.E5M2.F32.PACK_AB_MERGE_C R41, RZ, R41, RZ ;  /* 0x00000029ff29723e */ /* 0x000fe200048060ff */
[----:B------:R1:W-:Y:S01]  /*a770*/  @!P4 STG.E.U8 desc[UR36][R6.64+0x10], R3 ;  /* 0x000010030600c986 */ /* 0x0003e2000c101124 */
[----:B------:R-:W-:Y:S01]  /*a780*/  ISETP.LT.OR P4, PT, R0, 0x19, !P1 ;  /* 0x000000190000780c */ /* 0x000fe20004f81670 */
[----:B------:R-:W-:Y:S01]  /*a790*/  FMUL R46, R46, R155 ;  /* 0x0000009b2e2e7220 */ /* 0x000fe20000400000 */
[----:B------:R-:W-:Y:S01]  /*a7a0*/  F2FP.SATFINITE.E5M2.F32.PACK_AB_MERGE_C R43, RZ, R43, RZ ;  /* 0x0000002bff2b723e */ /* 0x000fe200048060ff */
[----:B------:R-:W-:Y:S01]  /*a7b0*/  @!P5 STG.E.U8 desc[UR36][R6.64+0x11], R33 ;  /* 0x000011210600d986 */ /* 0x000fe2000c101124 */
[----:B------:R-:W-:Y:S01]  /*a7c0*/  ISETP.LT.OR P5, PT, R0, 0x1a, !P1 ;  /* 0x0000001a0000780c */ /* 0x000fe20004fa1670 */
[----:B------:R-:W-:Y:S01]  /*a7d0*/  FMUL R47, R47, R155 ;  /* 0x0000009b2f2f7220 */ /* 0x000fe20000400000 */
[----:B------:R-:W-:Y:S01]  /*a7e0*/  F2FP.SATFINITE.E5M2.F32.PACK_AB_MERGE_C R45, RZ, R45, RZ ;  /* 0x0000002dff2d723e */ /* 0x000fe200048060ff */
[----:B------:R-:W-:Y:S01]  /*a7f0*/  @!P3 STG.E.U8 desc[UR36][R4.64+0x11], R35 ;  /* 0x000011230400b986 */ /* 0x000fe2000c101124 */
[----:B0-----:R-:W-:Y:S01]  /*a800*/  F2FP.SATFINITE.E5M2.F32.PACK_AB_MERGE_C R9, RZ, R34, RZ ;  /* 0x00000022ff09723e */ /* 0x001fe200048060ff */
[-C--:B------:R-:W-:Y:S01]  /*a810*/  FMUL R48, R48, R155.reuse ;  /* 0x0000009b30307220 */ /* 0x080fe20000400000 */
[C---:B------:R-:W-:Y:S01]  /*a820*/  ISETP.LT.OR P3, PT, R0.reuse, 0x1a, !P0 ;  /* 0x0000001a0000780c */ /* 0x040fe20004761670 */
[-C--:B------:R-:W-:Y:S01]  /*a830*/  FMUL R49, R49, R155.reuse ;  /* 0x0000009b31317220 */ /* 0x080fe20000400000 */
[----:B-1----:R-:W-:Y:S01]  /*a840*/  F2FP.SATFINITE.E5M2.F32.PACK_AB_MERGE_C R3, RZ, R36, RZ ;  /* 0x00000024ff03723e */ /* 0x002fe200048060ff */
[----:B------:R0:W-:Y:S01]  /*a850*/  @!P2 STG.E.U8 desc[UR36][R4.64+0x10], R9 ;  /* 0x000010090400a986 */ /* 0x0001e2000c101124 */
[----:B------:R-:W-:Y:S01]  /*a860*/  ISETP.LT.OR P2, PT, R0, 0x19, !P0 ;  /* 0x000000190000780c */ /* 0x000fe20004741670 */
[----:B------:R-:W-:Y:S01]  /*a870*/  FMUL R50, R50, R155 ;  /* 0x0000009b32327220 */ /* 0x000fe20000400000 */
[----:B------:R-:W-:Y:S01]  /*a880*/  F2FP.SATFINITE.E5M2.F32.PACK_AB_MERGE_C R47, RZ, R47, RZ ;  /* 0x0000002fff2f723e */ /* 0x000fe200048060ff */
[----:B------:R1:W-:Y:S01]  /*a890*/  @!P4 STG.E.U8 desc[UR36][R6.64+0x18], R3 ;  /* 0x000018030600c986 */ /* 0x0003e2000c101124 */
[C---:B------:R-:W-:Y:S01]  /*a8a0*/  ISETP.LT.OR P4, PT, R0.reuse, 0x21, !P1 ;  /* 0x000000210000780c */ /* 0x040fe20004f81670 */
[----:B------:R-:W-:Y:S01]  /*a8b0*/  FMUL R51, R51, R155 ;  /* 0x0000009b33337220 */ /* 0x000fe20000400000 */
[----:B------:R-:W-:Y:S01]  /*a8c0*/  F2FP.SATFINITE.E5M2.F32.PACK_AB_MERGE_C R49, RZ, R49, RZ ;  /* 0x00000031ff31723e */ /* 0x000fe200048060ff */
[----:B------:R-:W-:Y:S01]  /*a8d0*/  @!P5 STG.E.U8 desc[UR36][R6.64+0x19], R37 ;  /* 0x000019250600d986 */ /* 0x000fe2000c101124 */
[----:B------:R-:W-:Y:S01]  /*a8e0*/  ISETP.LT.OR P5, PT, R0, 0x22, !P1 ;  /* 0x000000220000780c */ /* 0x000fe20004fa1670 */
[-C--:B------:R-:W-:Y:S01]  /*a8f0*/  FMUL R52, R52, R155.reuse ;  /* 0x0000009b34347220 */ /* 0x080fe20000400000 */
[-C--:B------:R-:W-:Y:S01]  /*a900*/  FMUL R53, R53, R155.reuse ;  /* 0x0000009b35357220 */ /* 0x080fe20000400000 */
[----:B0-----:R-:W-:Y:S01]  /*a910*/  F2FP.SATFINITE.E5M2.F32.PACK_AB_MERGE_C R9, RZ, R38, RZ ;  /* 0x00000026ff09723e */ /* 0x001fe200048060ff */
        /* <DEDUP_REMOVED lines=339> */
[-C--:B------:R-:W-:Y:S01]  /*be50*/  FMUL R150, R150, R155.reuse ;  /* 0x0000009b96967220 */ /* 0x080fe20000400000 */
[----:B------:R-:W-:Y:S01]  /*be60*/  FMUL R151, R151, R155 ;  /* 0x0000009b97977220 */ /* 0x000fe20000400000 */
[----:B------:R1:W-:Y:S01]  /*be70*/  @!P4 STG.E.U8 desc[UR36][R6.64+0xb8], R3 ;  /* 0x0000b8030600c986 */ /* 0x0003e2000c101124 */
[----:B------:R-:W-:-:S02]  /*be80*/  ISETP.LT.OR P4, PT, R0, 0xc1, !P1 ;  /* 0x000000c10000780c */ /* 0x000fc40004f81670 */
[----:B------:R-:W-:Y:S01]  /*be90*/  F2FP.SATFINITE.E5M2.F32.PACK_AB_MERGE_C R147, RZ, R147, RZ ;  /* 0x00000093ff93723e */ /* 0x000fe200048060ff */
[----:B------:R-:W-:Y:S01]  /*bea0*/  @!P5 STG.E.U8 desc[UR36][R6.64+0xb9], R117 ;  /* 0x0000b9750600d986 */ /* 0x000fe2000c101124 */
[C---:B------:R-:W-:Y:S02]  /*beb0*/  ISETP.LT.OR P5, PT, R0.reuse, 0xc2, !P1 ;  /* 0x000000c20000780c */ /* 0x040fe40004fa1670 */
[----:B------:R-:W-:Y:S01]  /*bec0*/  F2FP.SATFINITE.E5M2.F32.PACK_AB_MERGE_C R149, RZ, R149, RZ ;  /* 0x00000095ff95723e */ /* 0x000fe200048060ff */
[----:B------:R-:W-:Y:S01]  /*bed0*/  @!P3 STG.E.U8 desc[UR36][R4.64+0xb9], R119 ;  /* 0x0000b9770400b986 */ /* 0x000fe2000c101124 */
[----:B0-----:R-:W-:Y:S02]  /*bee0*/  F2FP.SATFINITE.E5M2.F32.PACK_AB_MERGE_C R9, RZ, R118, RZ ;  /* 0x00000076ff09723e */ /* 0x001fe400048060ff */
[C---:B------:R-:W-:Y:S02]  /*bef0*/  ISETP.LT.OR P3, PT, R0.reuse, 0xc2, !P0 ;  /* 0x000000c20000780c */ /* 0x040fe40004761670 */
[----:B-1----:R-:W-:Y:S01]  /*bf00*/  F2FP.SATFINITE.E5M2.F32.PACK_AB_MERGE_C R3, RZ, R120, RZ ;  /* 0x00000078ff03723e */ /* 0x002fe200048060ff */
[----:B------:R0:W-:Y:S01]  /*bf10*/  @!P2 STG.E.U8 desc[UR36][R4.64+0xb8], R9 ;  /* 0x0000b8090400a986 */ /* 0x0001e2000c101124 */
[----:B------:R-:W-:-:S02]  /*bf20*/  ISETP.LT.OR P2, PT, R0, 0xc1, !P0 ;  /* 0x000000c10000780c */ /* 0x000fc40004741670 */
[----:B------:R-:W-:Y:S01]  /*bf30*/  F2FP.SATFINITE.E5M2.F32.PACK_AB_MERGE_C R11, RZ, R150, RZ ;  /* 0x00000096ff0b723e */ /* 0x000fe200048060ff */
[----:B------:R1:W-:Y:S01]  /*bf40*/  @!P4 STG.E.U8 desc[UR36][R6.64+0xc0], R3 ;  /* 0x0000c0030600c986 */ /* 0x0003e2000c101124 */
[C---:B------:R-:W-:Y:S02]  /*bf50*/  ISETP.LT.OR P4, PT, R0.reuse, 0xc9, !P1 ;  /* 0x000000c90000780c */ /* 0x040fe40004f81670 */
[----:B------:R-:W-:Y:S01]  /*bf60*/  F2FP.SATFINITE.E5M2.F32.PACK_AB_MERGE_C R151, RZ, R151, RZ ;  /* 0x00000097ff97723e */ /* 0x000fe200048060ff */
[----:B------:R-:W-:Y:S01]  /*bf70*/  @!P5 STG.E.U8 desc[UR36][R6.64+0xc1], R121 ;  /* 0x0000c1790600d986 */ /* 0x000fe2000c101124 */
[C---:B------:R-:W-:Y:S02]  /*bf80*/  ISETP.LT.OR P5, PT, R0.reuse, 0xca, !P1 ;  /* 0x000000ca0000780c */ /* 0x040fe40004fa1670 */
[----:B0-----:R-:W-:Y:S01]  /*bf90*/  F2FP.SATFINITE.E5M2.F32.PACK_AB_MERGE_C R9, RZ, R122, RZ ;  /* 0x0000007aff09723e */ /* 0x001fe200048060ff */
[----:B------:R-:W-:Y:S01]  /*bfa0*/  @!P3 STG.E.U8 desc[UR36][R4.64+0xc1], R123 ;  /* 0x0000c17b0400b986 */ /* 0x000fe2000c101124 */
[----:B------:R-:W-:-:S02]  /*bfb0*/  ISETP.LT.OR P3, PT, R0, 0xca, !P0 ;  /* 0x000000ca0000780c */ /* 0x000fc40004761670 */
[----:B-1----:R-:W-:Y:S01]  /*bfc0*/  F2FP.SATFINITE.E5M2.F32.PACK_AB_MERGE_C R3, RZ, R124, RZ ;  /* 0x0000007cff03723e */ /* 0x002fe200048060ff */
[----:B------:R0:W-:Y:S01]  /*bfd0*/  @!P2 STG.E.U8 desc[UR36][R4.64+0xc0], R9 ;  /* 0x0000c0090400a986 */ /* 0x0001e2000c101124 */
[----:B------:R-:W-:-:S03]  /*bfe0*/  ISETP.LT.OR P2, PT, R0, 0xc9, !P0 ;  /* 0x000000c90000780c */ /* 0x000fc60004741670 */
[----:B------:R1:W-:Y:S01]  /*bff0*/  @!P4 STG.E.U8 desc[UR36][R6.64+0xc8], R3 ;  /* 0x0000c8030600c986 */ /* 0x0003e2000c101124 */
[----:B------:R-:W-:-:S03]  /*c000*/  ISETP.LT.OR P4, PT, R0, 0xd1, !P1 ;  /* 0x000000d10000780c */ /* 0x000fc60004f81670 */
[----:B------:R-:W-:Y:S01]  /*c010*/  @!P5 STG.E.U8 desc[UR36][R6.64+0xc9], R125 ;  /* 0x0000c97d0600d986 */ /* 0x000fe2000c101124 */
[C---:B------:R-:W-:Y:S02]  /*c020*/  ISETP.LT.OR P5, PT, R0.reuse, 0xd2, !P1 ;  /* 0x000000d20000780c */ /* 0x040fe40004fa1670 */
[----:B0-----:R-:W-:Y:S01]  /*c030*/  F2FP.SATFINITE.E5M2.F32.PACK_AB_MERGE_C R9, RZ, R126, RZ ;  /* 0x0000007eff09723e */ /* 0x001fe200048060ff */
[----:B------:R-:W-:Y:S01]  /*c040*/  @!P3 STG.E.U8 desc[UR36][R4.64+0xc9], R127 ;  /* 0x0000c97f0400b986 */ /* 0x000fe2000c101124 */
[C---:B------:R-:W-:Y:S02]  /*c050*/  ISETP.LT.OR P3, PT, R0.reuse, 0xd2, !P0 ;  /* 0x000000d20000780c */ /* 0x040fe40004761670 */
        /* <DEDUP_REMOVED lines=36> */
[----:B------:R-:W-:Y:S02]  /*c2a0*/  ISETP.LT.OR P5, PT, R0, 0xf1, !P1 ;  /* 0x000000f10000780c */ /* 0x000fe40004fa1670 */
[----:B0-----:R-:W-:Y:S02]  /*c2b0*/  F2FP.SATFINITE.E5M2.F32.PACK_AB_MERGE_C R9, RZ, R142, RZ ;  /* 0x0000008eff09723e */ /* 0x001fe400048060ff */
[----:B-1----:R-:W-:-:S03]  /*c2c0*/  F2FP.SATFINITE.E5M2.F32.PACK_AB_MERGE_C R3, RZ, R144, RZ ;  /* 0x00000090ff03723e */ /* 0x002fc600048060ff */
[----:B------:R0:W-:Y:S01]  /*c2d0*/  @!P2 STG.E.U8 desc[UR36][R4.64+0xe8], R9 ;  /* 0x0000e8090400a986 */ /* 0x0001e2000c101124 */
[----:B------:R-:W-:-:S03]  /*c2e0*/  ISETP.LT.OR P2, PT, R0, 0xf1, !P0 ;  /* 0x000000f10000780c */ /* 0x000fc60004741670 */
[----:B------:R-:W-:Y:S01]  /*c2f0*/  @!P4 STG.E.U8 desc[UR36][R4.64+0xe9], R143 ;  /* 0x0000e98f0400c986 */ /* 0x000fe2000c101124 */
[----:B------:R-:W-:-:S03]  /*c300*/  ISETP.LT.OR P4, PT, R0, 0xf2, !P0 ;  /* 0x000000f20000780c */ /* 0x000fc60004781670 */
[----:B------:R-:W-:Y:S01]  /*c310*/  @!P3 STG.E.U8 desc[UR36][R6.64+0xf1], R145 ;  /* 0x0000f1910600b986 */ /* 0x000fe2000c101124 */
[C---:B------:R-:W-:Y:S02]  /*c320*/  ISETP.LT.OR P3, PT, R0.reuse, 0xf9, !P1 ;  /* 0x000000f90000780c */ /* 0x040fe40004f61670 */
[C---:B------:R-:W-:Y:S01]  /*c330*/  ISETP.LT.OR P1, PT, R0.reuse, 0xfa, !P1 ;  /* 0x000000fa0000780c */ /* 0x040fe20004f21670 */
[----:B------:R1:W-:Y:S01]  /*c340*/  @!P5 STG.E.U8 desc[UR36][R6.64+0xf0], R3 ;  /* 0x0000f0030600d986 */ /* 0x0003e2000c101124 */
[C---:B------:R-:W-:Y:S02]  /*c350*/  ISETP.LT.OR P5, PT, R0.reuse, 0xf9, !P0 ;  /* 0x000000f90000780c */ /* 0x040fe400047a1670 */
[----:B------:R-:W-:Y:S02]  /*c360*/  ISETP.LT.OR P0, PT, R0, 0xfa, !P0 ;  /* 0x000000fa0000780c */ /* 0x000fe40004701670 */
[----:B0-----:R-:W-:Y:S01]  /*c370*/  F2FP.SATFINITE.E5M2.F32.PACK_AB_MERGE_C R9, RZ, R146, RZ ;  /* 0x00000092ff09723e */ /* 0x001fe200048060ff */
[----:B------:R0:W-:Y:S04]  /*c380*/  @!P4 STG.E.U8 desc[UR36][R4.64+0xf1], R147 ;  /* 0x0000f1930400c986 */ /* 0x0001e8000c101124 */
[----:B------:R0:W-:Y:S01]  /*c390*/  @!P2 STG.E.U8 desc[UR36][R4.64+0xf0], R9 ;  /* 0x0000f0090400a986 */ /* 0x0001e2000c101124 */
[----:B-1----:R-:W-:-:S03]  /*c3a0*/  F2FP.SATFINITE.E5M2.F32.PACK_AB_MERGE_C R3, RZ, R148, RZ ;  /* 0x00000094ff03723e */ /* 0x002fc600048060ff */
[----:B------:R0:W-:Y:S04]  /*c3b0*/  @!P1 STG.E.U8 desc[UR36][R6.64+0xf9], R149 ;  /* 0x0000f99506009986 */ /* 0x0001e8000c101124 */
[----:B------:R0:W-:Y:S04]  /*c3c0*/  @!P3 STG.E.U8 desc[UR36][R6.64+0xf8], R3 ;  /* 0x0000f8030600b986 */ /* 0x0001e8000c101124 */
[----:B------:R0:W-:Y:S04]  /*c3d0*/  @!P5 STG.E.U8 desc[UR36][R4.64+0xf8], R11 ;  /* 0x0000f80b0400d986 */ /* 0x0001e8000c101124 */
[----:B------:R0:W-:Y:S02]  /*c3e0*/  @!P0 STG.E.U8 desc[UR36][R4.64+0xf9], R151 ;  /* 0x0000f99704008986 */ /* 0x0001e4000c101124 */
.L_x_297:
[----:B------:R-:W-:Y:S05]  /*c3f0*/  BSYNC B0 ;  /* 0x0000000000007941 */ /* 0x000fea0003800000 */
.L_x_39:
[----:B------:R-:W-:Y:S01]  /*c400*/  ULDC UR4, c[0x0][0xc] ;  /* 0x0000030000047ab9 */ /* 0x000fe20000000800 */
[----:B------:R-:W-:Y:S01]  /*c410*/  ULDC UR5, c[0x0][0x10] ;  /* 0x0000040000057ab9 */ /* 0x000fe20000000800 */
[----:B0-----:R-:W0:Y:S01]  /*c420*/  LDC R3, c[0x0][0x14] ;  /* 0x00000500ff037b82 */ /* 0x001e220000000800 */
[----:B------:R-:W-:Y:S01]  /*c430*/  UIMAD.WIDE.U32 UR4, UR4, UR5, URZ ;  /* 0x00000005040472a5 */ /* 0x000fe2000f8e003f */
[----:B-----5:R-:W-:Y:S01]  /*c440*/  PRMT R0, RZ, 0x7610, R0 ;  /* 0x00007610ff007816 */ /* 0x020fe20000000000 */
[----:B-1----:R-:W-:Y:S02]  /*c450*/  IMAD.MOV.U32 R153, RZ, RZ, -0x1 ;  /* 0xffffffffff997424 */ /* 0x002fe400078e00ff */
[----:B------:R-:W-:Y:S02]  /*c460*/  IMAD.MOV.U32 R152, RZ, RZ, -0x1 ;  /* 0xffffffffff987424 */ /* 0x000fe400078e00ff */
[----:B0-----:R-:W-:-:S04]  /*c470*/  IMAD.WIDE.U32 R16, R3, UR4, R16 ;  /* 0x0000000403107c25 */ /* 0x001fc8000f8e0010 */
[----:B------:R-:W-:Y:S01]  /*c480*/  IMAD R3, R3, UR5, RZ ;  /* 0x0000000503037c24 */ /* 0x000fe2000f8e02ff */
[----:B------:R-:W-:Y:S02]  /*c490*/  ULDC.64 UR4, c[0x0][0x650] ;  /* 0x0001940000047ab9 */ /* 0x000fe40000000a00 */
[----:B------:R-:W-:Y:S01]  /*c4a0*/  ISETP.GE.U32.AND P0, PT, R16, UR4, PT ;  /* 0x0000000410007c0c */ /* 0x000fe2000bf06070 */
[----:B------:R-:W-:-:S05]  /*c4b0*/  IMAD.IADD R17, R17, 0x1, R3 ;  /* 0x0000000111117824 */ /* 0x000fca00078e0203 */
[----:B------:R-:W-:-:S13]  /*c4c0*/  ISETP.GE.U32.AND.EX P0, PT, R17, UR5, PT, P0 ;  /* 0x0000000511007c0c */ /* 0x000fda000bf06100 */
[----:B------:R-:W-:Y:S05]  /*c4d0*/  @P0 BRA `(.L_x_298) ;  /* 0x0000000400640947 */ /* 0x000fea0003800000 */
[----:B------:R-:W0:Y:S01]  /*c4e0*/  S2R R12, SR_CTAID.X ;  /* 0x00000000000c7919 */ /* 0x000e220000002500 */
[----:B--2-4-:R-:W1:Y:S01]  /*c4f0*/  LDC.64 R10, c[0x0][0x628] ;  /* 0x00018a00ff0a7b82 */ /* 0x014e620000000a00 */
[----:B------:R-:W-:Y:S01]  /*c500*/  ULDC UR4, c[0x0][0x150] ;  /* 0x0000540000047ab9 */ /* 0x000fe20000000800 */
[----:B------:R-:W-:Y:S01]  /*c510*/  IMAD.MOV.U32 R8, RZ, RZ, R16 ;  /* 0x000000ffff087224 */ /* 0x000fe200078e0010 */
[----:B------:R-:W2:Y:S01]  /*c520*/  S2R R22, SR_CTAID.Y ;  /* 0x0000000000167919 */ /* 0x000ea20000002600 */
[----:B------:R-:W-:-:S04]  /*c530*/  IMAD.MOV.U32 R9, RZ, RZ, R17 ;  /* 0x000000ffff097224 */ /* 0x000fc800078e0011 */
[----:B------:R-:W4:Y:S08]  /*c540*/  LDC R21, c[0x0][0x144] ;  /* 0x00005100ff157b82 */ /* 0x000f300000000800 */
[----:B------:R-:W2:Y:S08]  /*c550*/  LDC R0, c[0x0][0x630] ;  /* 0x00018c00ff007b82 */ /* 0x000eb00000000800 */
[----:B------:R-:W2:Y:S01]  /*c560*/  LDC.64 R14, c[0x0][0x620] ;  /* 0x00018800ff0e7b82 */ /* 0x000ea20000000a00 */
[----:B-1----:R-:W-:-:S04]  /*c570*/  ISETP.NE.U32.AND P0, PT, R10, RZ, PT ;  /* 0x000000ff0a00720c */ /* 0x002fc80003f05070 */
[----:B------:R-:W-:Y:S02]  /*c580*/  ISETP.NE.AND.EX P0, PT, R11, RZ, PT, P0 ;  /* 0x000000ff0b00720c */ /* 0x000fe40003f05300 */
[----:B0-----:R-:W-:-:S05]  /*c590*/  I2FP.F32.U32 R3, R12 ;  /* 0x0000000c00037245 */ /* 0x001fca0000201000 */
[----:B------:R-:W-:-:S04]  /*c5a0*/  FMUL R3, R3, UR4 ;  /* 0x0000000403037c20 */ /* 0x000fc80008400000 */
[----:B------:R0:W1:Y:S02]  /*c5b0*/  F2I.U32.TRUNC.NTZ R20, R3 ;  /* 0x0000000300147305 */ /* 0x000064000020f000 */
[----:B----4-:R-:W-:Y:S05]  /*c5c0*/  @!P0 BRA `(.L_x_299) ;  /* 0x0000000000288947 */ /* 0x010fea0003800000 */
[----:B0-----:R-:W0:Y:S02]  /*c5d0*/  LDC R3, c[0x0][0x634] ;  /* 0x00018d00ff037b82 */ /* 0x001e240000000800 */
[----:B0-----:R-:W-:-:S05]  /*c5e0*/  IADD3 R3, P0, R16, R3, RZ ;  /* 0x0000000310037210 */ /* 0x001fca0007f1e0ff */
[----:B------:R-:W-:-:S04]  /*c5f0*/  IMAD.X R13, RZ, RZ, R17, P0 ;  /* 0x000000ffff0d7224 */ /* 0x000fc800000e0611 */
[----:B------:R-:W-:-:S04]  /*c600*/  IMAD.WIDE.U32 R4, R13, R10, RZ ;  /* 0x0000000a0d047225 */ /* 0x000fc800078e00ff */
[----:B---3--:R-:W-:-:S04]  /*c610*/  IMAD.WIDE.U32 R6, P0, R3, R11, R4 ;  /* 0x0000000b03067225 */ /* 0x008fc80007800004 */
[----:B------:R-:W-:-:S04]  /*c620*/  IMAD.WIDE.U32 R4, R3, R10, RZ ;  /* 0x0000000a03047225 */ /* 0x000fc800078e00ff */
[----:B------:R-:W-:Y:S01]  /*c630*/  IMAD.X R9, RZ, RZ, RZ, P0 ;  /* 0x000000ffff097224 */ /* 0x000fe200000e06ff */
[----:B------:R-:W-:Y:S01]  /*c640*/  IADD3 RZ, P0, R5, R6, RZ ;  /* 0x0000000605ff7210 */ /* 0x000fe20007f1e0ff */
[----:B------:R-:W-:-:S04]  /*c650*/  IMAD.MOV.U32 R8, RZ, RZ, R7 ;  /* 0x000000ffff087224 */ /* 0x000fc800078e0007 */
[----:B------:R-:W-:-:S08]  /*c660*/  IMAD.WIDE.U32.X R8, R13, R11, R8, P0 ;  /* 0x0000000b0d087225 */ /* 0x000fd000000e0408 */
.L_x_299:
[----:B------:R-:W4:Y:S01]  /*c670*/  LDC.64 R26, c[0x0][0x640] ;  /* 0x00019000ff1a7b82 */ /* 0x000f220000000a00 */
[-CC-:B--2---:R-:W-:Y:S01]  /*c680*/  SHF.R.U64 R152, R8, R0.reuse, R9.reuse ;  /* 0x0000000008987219 */ /* 0x184fe20000001209 */
[----:B-1----:R-:W-:Y:S01]  /*c690*/  IMAD.MOV R20, RZ, RZ, -R20 ;  /* 0x000000ffff147224 */ /* 0x002fe200078e0a14 */
[----:B------:R-:W-:Y:S01]  /*c6a0*/  SHF.R.U32.HI R0, RZ, R0, R9 ;  /* 0x00000000ff007219 */ /* 0x000fe20000011609 */
[----:B------:R-:W-:Y:S01]  /*c6b0*/  ULDC UR4, c[0x0][0x154] ;  /* 0x0000550000047ab9 */ /* 0x000fe20000000800 */
[----:B0-----:R-:W-:Y:S01]  /*c6c0*/  IADD3 R3, P0, RZ, -R152, RZ ;  /* 0x80000098ff037210 */ /* 0x001fe20007f1e0ff */
[----:B------:R-:W-:Y:S02]  /*c6d0*/  IMAD R21, R21, R20, R12 ;  /* 0x0000001415157224 */ /* 0x000fe400078e020c */
[----:B---3--:R-:W0:Y:S01]  /*c6e0*/  LDC R6, c[0x0][0x618] ;  /* 0x00018600ff067b82 */ /* 0x008e220000000800 */
[----:B------:R-:W-:Y:S02]  /*c6f0*/  IMAD.MOV.U32 R7, RZ, RZ, 0x1 ;  /* 0x00000001ff077424 */ /* 0x000fe400078e00ff */
[----:B------:R-:W-:-:S04]  /*c700*/  IMAD.X R5, RZ, RZ, ~R0, P0 ;  /* 0x000000ffff057224 */ /* 0x000fc800000e0e00 */
[-C--:B------:R-:W-:Y:S01]  /*c710*/  IMAD R0, R5, R14.reuse, RZ ;  /* 0x0000000e05007224 */ /* 0x080fe200078e02ff */
[----:B------:R-:W1:Y:S01]  /*c720*/  LDC R8, c[0x0][0x608] ;  /* 0x00018200ff087b82 */ /* 0x000e620000000800 */
[----:B------:R-:W-:-:S04]  /*c730*/  IMAD.WIDE.U32 R4, R3, R14, R16 ;  /* 0x0000000e03047225 */ /* 0x000fc800078e0010 */
[----:B------:R-:W-:Y:S01]  /*c740*/  IMAD R3, R3, R15, R0 ;  /* 0x0000000f03037224 */ /* 0x000fe200078e0200 */
[----:B------:R-:W-:Y:S02]  /*c750*/  I2FP.F32.U32 R0, R22 ;  /* 0x0000001600007245 */ /* 0x000fe40000201000 */
[----:B------:R-:W2:Y:S01]  /*c760*/  LDC R24, c[0x0][0x658] ;  /* 0x00019600ff187b82 */ /* 0x000ea20000000800 */
[----:B------:R-:W-:Y:S01]  /*c770*/  IMAD.IADD R3, R5, 0x1, R3 ;  /* 0x0000000105037824 */ /* 0x000fe200078e0203 */
[----:B----4-:R-:W-:Y:S01]  /*c780*/  ISETP.NE.U32.AND P0, PT, R26, RZ, PT ;  /* 0x000000ff1a00720c */ /* 0x010fe20003f05070 */
[----:B------:R-:W-:Y:S01]  /*c790*/  FMUL R0, R0, UR4 ;  /* 0x0000000400007c20 */ /* 0x000fe20008400000 */
[----:B------:R-:W-:Y:S02]  /*c7a0*/  IMAD.MOV.U32 R5, RZ, RZ, -0x1 ;  /* 0xffffffffff057424 */ /* 0x000fe400078e00ff */
[----:B------:R-:W-:Y:S01]  /*c7b0*/  ISETP.NE.AND.EX P0, PT, R27, RZ, PT, P0 ;  /* 0x000000ff1b00720c */ /* 0x000fe20003f05300 */
[----:B------:R3:W4:Y:S01]  /*c7c0*/  F2I.U32.TRUNC.NTZ R13, R0 ;  /* 0x00000000000d7305 */ /* 0x000722000020f000 */
[----:B------:R-:W3:Y:S01]  /*c7d0*/  LDC R15, c[0x0][0x148] ;  /* 0x00005200ff0f7b82 */ /* 0x000ee20000000800 */
[----:B0-----:R-:W-:-:S02]  /*c7e0*/  SHF.R.U64 R12, R4, R6, R3 ;  /* 0x00000006040c7219 */ /* 0x001fc40000001203 */
[----:B------:R-:W-:-:S05]  /*c7f0*/  SHF.R.U32.HI R3, RZ, R6, R3 ;  /* 0x00000006ff037219 */ /* 0x000fca0000011603 */
[----:B------:R-:W0:Y:S01]  /*c800*/  LDC R20, c[0x0][0x600] ;  /* 0x00018000ff147b82 */ /* 0x000e220000000800 */
[-CC-:B-1----:R-:W-:Y:S02]  /*c810*/  SHF.R.U64 R10, R12, R8.reuse, R3.reuse ;  /* 0x000000080c0a7219 */ /* 0x182fe40000001203 */
[----:B------:R-:W-:-:S05]  /*c820*/  SHF.R.U32.HI R3, RZ, R8, R3 ;  /* 0x00000008ff037219 */ /* 0x000fca0000011603 */
[----:B------:R-:W1:Y:S01]  /*c830*/  LDC R25, c[0x0][0x648] ;  /* 0x00019200ff197b82 */ /* 0x000e620000000800 */
[-C--:B--2---:R-:W-:Y:S02]  /*c840*/  SHF.L.U32 R4, R5, R24.reuse, RZ ;  /* 0x0000001805047219 */ /* 0x084fe400000006ff */
[--C-:B------:R-:W-:Y:S02]  /*c850*/  SHF.R.U64 R14, R10, R24, R3.reuse ;  /* 0x000000180a0e7219 */ /* 0x100fe40000001203 */
[----:B------:R-:W-:Y:S02]  /*c860*/  LOP3.LUT R23, RZ, R4, RZ, 0x33, !PT ;  /* 0x00000004ff177212 */ /* 0x000fe400078e33ff */
[-C--:B------:R-:W-:Y:S01]  /*c870*/  SHF.R.U32.HI R5, RZ, R24.reuse, R3 ;  /* 0x00000018ff057219 */ /* 0x080fe20000011603 */
[----:B------:R-:W2:Y:S01]  /*c880*/  LDC R28, c[0x0][0x638] ;  /* 0x00018e00ff1c7b82 */ /* 0x000ea20000000800 */
[----:B------:R-:W-:Y:S01]  /*c890*/  SHF.L.U32 R154, R7, R24, RZ ;  /* 0x00000018079a7219 */ /* 0x000fe200000006ff */
[----:B------:R-:W-:-:S06]  /*c8a0*/  IMAD.MOV.U32 R4, RZ, RZ, R14 ;  /* 0x000000ffff047224 */ /* 0x000fcc00078e000e */
[----:B------:R-:W0:Y:S01]  /*c8b0*/  LDC R29, c[0x0][0x610] ;  /* 0x00018400ff1d7b82 */ /* 0x000e220000000800 */
[----:B----4-:R-:W-:Y:S05]  /*c8c0*/  @!P0 BRA `(.L_x_300) ;  /* 0x0000000000288947 */ /* 0x010fea0003800000 */
[----:B------:R-:W4:Y:S02]  /*c8d0*/  LDC R3, c[0x0][0x64c] ;  /* 0x00019300ff037b82 */ /* 0x000f240000000800 */
[----:B----4-:R-:W-:-:S05]  /*c8e0*/  IADD3 R3, P0, R14, R3, RZ ;  /* 0x000000030e037210 */ /* 0x010fca0007f1e0ff */
        /* <DEDUP_REMOVED lines=8> */
.L_x_300:
[----:B------:R-:W-:Y:S01]  /*c970*/  ISETP.NE.AND P0, PT, R2, 0x1, PT ;  /* 0x000000010200780c */ /* 0x000fe20003f05270 */
[----:B0-----:R-:W-:Y:S01]  /*c980*/  VIADD R7, R20, 0xffffffff ;  /* 0xffffffff14077836 */ /* 0x001fe20000000000 */
[----:B-1-3--:R-:W-:Y:S01]  /*c990*/  SHF.R.U64 R0, R4, R25, R5 ;  /* 0x0000001904007219 */ /* 0x00afe20000001205 */
[----:B------:R-:W-:Y:S01]  /*c9a0*/  IMAD.MOV R13, RZ, RZ, -R13 ;  /* 0x000000ffff0d7224 */ /* 0x000fe200078e0a0d */
[----:B------:R-:W-:Y:S01]  /*c9b0*/  LOP3.LUT R5, R10, R23, RZ, 0xc0, !PT ;  /* 0x000000170a057212 */ /* 0x000fe200078ec0ff */
[----:B------:R-:W-:Y:S02]  /*c9c0*/  IMAD.MOV.U32 R4, RZ, RZ, 0x1 ;  /* 0x00000001ff047424 */ /* 0x000fe400078e00ff */
[----:B------:R-:W-:Y:S02]  /*c9d0*/  IMAD.MOV R3, RZ, RZ, -R0 ;  /* 0x000000ffff037224 */ /* 0x000fe400078e0a00 */
[----:B------:R-:W-:Y:S01]  /*c9e0*/  IMAD R154, R154, R0, R5 ;  /* 0x000000009a9a7224 */ /* 0x000fe200078e0205 */
[----:B------:R-:W-:Y:S01]  /*c9f0*/  LOP3.LUT R5, R12, R7, RZ, 0xc0, !PT ;  /* 0x000000070c057212 */ /* 0x000fe200078ec0ff */
[----:B--2---:R-:W-:-:S02]  /*ca00*/  IMAD R0, R3, R28, R14 ;  /* 0x0000001c03007224 */ /* 0x004fc400078e020e */
[----:B------:R-:W-:Y:S02]  /*ca10*/  @P0 IMAD R21, R15, R13, R22 ;  /* 0x0000000d0f150224 */ /* 0x000fe400078e0216 */
[----:B------:R-:W-:Y:S01]  /*ca20*/  IMAD R3, R0, R20, R5 ;  /* 0x0000001400037224 */ /* 0x000fe200078e0205 */
[----:B------:R-:W-:Y:S01]  /*ca30*/  PRMT R0, R4, 0x7610, R0 ;  /* 0x0000761004007816 */ /* 0x000fe20000000000 */
[----:B------:R-:W-:-:S05]  /*ca40*/  IMAD R154, R154, R29, R21 ;  /* 0x0000001d9a9a7224 */ /* 0x000fca00078e0215 */
[----:B------:R-:W-:Y:S02]  /*ca50*/  SEL R153, R3, R154, !P0 ;  /* 0x0000009a03997207 */ /* 0x000fe40004000000 */
[----:B------:R-:W-:-:S07]  /*ca60*/  SEL R154, R154, R3, !P0 ;  /* 0x000000039a9a7207 */ /* 0x000fce0004000000 */
.L_x_298:
[----:B------:R-:W-:-:S13]  /*ca70*/  LOP3.LUT P0, RZ, R0, 0xff, RZ, 0xc0, !PT ;  /* 0x000000ff00ff7812 */ /* 0x000fda000780c0ff */
[----:B------:R-:W-:Y:S05]  /*ca80*/  @P0 BRA `(.L_x_301) ;  /* 0xffffff4400240947 */ /* 0x000fea000383ffff */
[----:B------:R-:W-:Y:S05]  /*ca90*/  EXIT ;  /* 0x000000000000794d */ /* 0x000fea0003800000 */
.L_x_3:
[----:B0-----:R-:W-:Y:S01]  /*caa0*/  ULDC.64 UR4, c[0x0][0x650] ;  /* 0x0001940000047ab9 */ /* 0x001fe20000000a00 */
        /* <DEDUP_REMOVED lines=25> */
.L_x_303:
[-CC-:B------:R-:W-:Y:S01]  /*cc40*/  SHF.R.U64 R29, R10, R14.reuse, R11.reuse ;  /* 0x0000000e0a1d7219 */ /* 0x180fe2000000120b */
[----:B------:R-:W0:Y:S01]  /*cc50*/  LDC.64 R22, c[0x0][0x640] ;  /* 0x00019000ff167b82 */ /* 0x000e220000000a00 */
[----:B------:R-:W-:Y:S01]  /*cc60*/  SHF.R.U32.HI R5, RZ, R14, R11 ;  /* 0x0000000eff057219 */ /* 0x000fe2000001160b */
[----:B------:R-:W-:Y:S01]  /*cc70*/  ULDC UR4, c[0x0][0x150] ;  /* 0x0000540000047ab9 */ /* 0x000fe20000000800 */
[----:B------:R-:W-:Y:S02]  /*cc80*/  IADD3 R9, P0, RZ, -R29, RZ ;  /* 0x8000001dff097210 */ /* 0x000fe40007f1e0ff */
[----:B------:R-:W-:-:S03]  /*cc90*/  I2FP.F32.U32 R6, R4 ;  /* 0x0000000400067245 */ /* 0x000fc60000201000 */
[----:B------:R-:W1:Y:S01]  /*cca0*/  LDC R12, c[0x0][0x618] ;  /* 0x00018600ff0c7b82 */ /* 0x000e620000000800 */
[----:B------:R-:W-:Y:S02]  /*ccb0*/  IMAD.X R5, RZ, RZ, ~R5, P0 ;  /* 0x000000ffff057224 */ /* 0x000fe400000e0e05 */
[----:B------:R-:W-:Y:S01]  /*ccc0*/  FMUL R11, R6, UR4 ;  /* 0x00000004060b7c20 */ /* 0x000fe20008400000 */
[----:B------:R-:W-:Y:S01]  /*ccd0*/  IMAD.WIDE.U32 R6, R9, R20, R16 ;  /* 0x0000001409067225 */ /* 0x000fe200078e0010 */
[----:B------:R-:W-:-:S03]  /*cce0*/  ULDC UR4, c[0x0][0x154] ;  /* 0x0000550000047ab9 */ /* 0x000fc60000000800 */
[----:B------:R-:W-:Y:S01]  /*ccf0*/  IMAD R8, R5, R20, RZ ;  /* 0x0000001405087224 */ /* 0x000fe200078e02ff */
[----:B------:R-:W2:Y:S01]  /*cd00*/  LDC R13, c[0x0][0x144] ;  /* 0x00005100ff0d7b82 */ /* 0x000ea20000000800 */
[----:B------:R-:W3:Y:S02]  /*cd10*/  F2I.U32.TRUNC.NTZ R11, R11 ;  /* 0x0000000b000b7305 */ /* 0x000ee4000020f000 */
[----:B------:R-:W-:Y:S02]  /*cd20*/  IMAD R5, R9, R21, R8 ;  /* 0x0000001509057224 */ /* 0x000fe400078e0208 */
[----:B------:R-:W-:Y:S02]  /*cd30*/  IMAD.MOV.U32 R8, RZ, RZ, -0x1 ;  /* 0xffffffffff087424 */ /* 0x000fe400078e00ff */
[----:B------:R-:W-:Y:S01]  /*cd40*/  IMAD.IADD R5, R7, 0x1, R5 ;  /* 0x0000000107057824 */ /* 0x000fe200078e0205 */
[----:B------:R-:W4:Y:S01]  /*cd50*/  LDC R20, c[0x0][0x608] ;  /* 0x00018200ff147b82 */ /* 0x000f220000000800 */
[----:B------:R-:W-:-:S02]  /*cd60*/  I2FP.F32.U32 R7, R3 ;  /* 0x0000000300077245 */ /* 0x000fc40000201000 */
[----:B0-----:R-:W-:-:S03]  /*cd70*/  ISETP.NE.U32.AND P0, PT, R22, RZ, PT ;  /* 0x000000ff1600720c */ /* 0x001fc60003f05070 */
[----:B------:R-:W-:Y:S01]  /*cd80*/  FMUL R7, R7, UR4 ;  /* 0x0000000407077c20 */ /* 0x000fe20008400000 */
[----:B------:R-:W-:Y:S01]  /*cd90*/  ISETP.NE.AND.EX P0, PT, R23, RZ, PT, P0 ;  /* 0x000000ff1700720c */ /* 0x000fe20003f05300 */
[----:B------:R-:W0:Y:S01]  /*cda0*/  LDC R9, c[0x0][0x658] ;  /* 0x00019600ff097b82 */ /* 0x000e220000000800 */
[-C--:B-1----:R-:W-:Y:S01]  /*cdb0*/  SHF.R.U64 R10, R6, R12.reuse, R5 ;  /* 0x0000000c060a7219 */ /* 0x082fe20000001205 */
[----:B---3--:R-:W-:Y:S01]  /*cdc0*/  IMAD.MOV R6, RZ, RZ, -R11 ;  /* 0x000000ffff067224 */ /* 0x008fe200078e0a0b */
[----:B------:R-:W-:Y:S02]  /*cdd0*/  SHF.R.U32.HI R5, RZ, R12, R5 ;  /* 0x0000000cff057219 */ /* 0x000fe40000011605 */
[----:B------:R1:W3:Y:S03]  /*cde0*/  F2I.U32.TRUNC.NTZ R12, R7 ;  /* 0x00000007000c7305 */ /* 0x0002e6000020f000 */
[----:B------:R-:W1:Y:S01]  /*cdf0*/  LDC R14, c[0x0][0x148] ;  /* 0x00005200ff0e7b82 */ /* 0x000e620000000800 */
[----:B--2---:R-:W-:-:S02]  /*ce00*/  IMAD R31, R13, R6, R4 ;  /* 0x000000060d1f7224 */ /* 0x004fc400078e0204 */
[----:B------:R-:W-:-:S05]  /*ce10*/  IMAD.MOV.U32 R6, RZ, RZ, 0x1 ;  /* 0x00000001ff067424 */ /* 0x000fca00078e00ff */
[----:B------:R-:W2:Y:S01]  /*ce20*/  LDC R21, c[0x0][0x600] ;  /* 0x00018000ff157b82 */ /* 0x000ea20000000800 */
[-CC-:B----4-:R-:W-:Y:S02]  /*ce30*/  SHF.R.U64 R13, R10, R20.reuse, R5.reuse ;  /* 0x000000140a0d7219 */ /* 0x190fe40000001205 */
[----:B------:R-:W-:-:S05]  /*ce40*/  SHF.R.U32.HI R4, RZ, R20, R5 ;  /* 0x00000014ff047219 */ /* 0x000fca0000011605 */
[----:B------:R-:W4:Y:S01]  /*ce50*/  LDC R24, c[0x0][0x648] ;  /* 0x00019200ff187b82 */ /* 0x000f220000000800 */
[-CC-:B0-----:R-:W-:Y:S02]  /*ce60*/  SHF.R.U64 R15, R13, R9.reuse, R4.reuse ;  /* 0x000000090d0f7219 */ /* 0x181fe40000001204 */
[-C--:B------:R-:W-:Y:S02]  /*ce70*/  SHF.L.U32 R8, R8, R9.reuse, RZ ;  /* 0x0000000908087219 */ /* 0x080fe400000006ff */
[-C--:B------:R-:W-:Y:S01]  /*ce80*/  SHF.R.U32.HI R5, RZ, R9.reuse, R4 ;  /* 0x00000009ff057219 */ /* 0x080fe20000011604 */
[----:B------:R-:W-:Y:S01]  /*ce90*/  IMAD.MOV.U32 R4, RZ, RZ, R15 ;  /* 0x000000ffff047224 */ /* 0x000fe200078e000f */
[----:B------:R-:W-:Y:S01]  /*cea0*/  SHF.L.U32 R20, R6, R9, RZ ;  /* 0x0000000906147219 */ /* 0x000fe200000006ff */
[----:B------:R-:W0:Y:S01]  /*ceb0*/  LDC R25, c[0x0][0x638] ;  /* 0x00018e00ff197b82 */ /* 0x000e220000000800 */
[----:B------:R-:W-:-:S07]  /*cec0*/  LOP3.LUT R26, RZ, R8, RZ, 0x33, !PT ;  /* 0x00000008ff1a7212 */ /* 0x000fce00078e33ff */
[----:B------:R-:W0:Y:S01]  /*ced0*/  LDC R27, c[0x0][0x610] ;  /* 0x00018400ff1b7b82 */ /* 0x000e220000000800 */
[----:B-1-3--:R-:W-:Y:S05]  /*cee0*/  @!P0 BRA `(.L_x_304) ;  /* 0x0000000000288947 */ /* 0x00afea0003800000 */
[----:B------:R-:W1:Y:S02]  /*cef0*/  LDC R4, c[0x0][0x64c] ;  /* 0x00019300ff047b82 */ /* 0x000e640000000800 */
[----:B-1----:R-:W-:-:S05]  /*cf00*/  IADD3 R9, P0, R15, R4, RZ ;  /* 0x000000040f097210 */ /* 0x002fca0007f1e0ff */
        /* <DEDUP_REMOVED lines=8> */
.L_x_304:
[----:B------:R-:W-:Y:S01]  /*cf90*/  ISETP.NE.AND P0, PT, R2, 0x1, PT ;  /* 0x000000010200780c */ /* 0x000fe20003f05270 */
[----:B--2---:R-:W-:Y:S01]  /*cfa0*/  VIADD R7, R21, 0xffffffff ;  /* 0xffffffff15077836 */ /* 0x004fe20000000000 */
[----:B----4-:R-:W-:Y:S01]  /*cfb0*/  SHF.R.U64 R5, R4, R24, R5 ;  /* 0x0000001804057219 */ /* 0x010fe20000001205 */
[----:B------:R-:W-:Y:S01]  /*cfc0*/  IMAD.MOV R12, RZ, RZ, -R12 ;  /* 0x000000ffff0c7224 */ /* 0x000fe200078e0a0c */
[----:B------:R-:W-:Y:S02]  /*cfd0*/  LOP3.LUT R4, R13, R26, RZ, 0xc0, !PT ;  /* 0x0000001a0d047212 */ /* 0x000fe400078ec0ff */
[----:B------:R-:W-:Y:S01]  /*cfe0*/  LOP3.LUT R10, R10, R7, RZ, 0xc0, !PT ;  /* 0x000000070a0a7212 */ /* 0x000fe200078ec0ff */
[----:B------:R-:W-:Y:S02]  /*cff0*/  IMAD.MOV R6, RZ, RZ, -R5 ;  /* 0x000000ffff067224 */ /* 0x000fe400078e0a05 */
[----:B------:R-:W-:-:S04]  /*d000*/  IMAD R4, R20, R5, R4 ;  /* 0x0000000514047224 */ /* 0x000fc800078e0204 */
[----:B------:R-:W-:Y:S02]  /*d010*/  @P0 IMAD R31, R14, R12, R3 ;  /* 0x0000000c0e1f0224 */ /* 0x000fe400078e0203 */
[----:B0-----:R-:W-:Y:S02]  /*d020*/  IMAD R3, R6, R25, R15 ;  /* 0x0000001906037224 */ /* 0x001fe400078e020f */
[----:B------:R-:W-:Y:S02]  /*d030*/  IMAD R31, R4, R27, R31 ;  /* 0x0000001b041f7224 */ /* 0x000fe400078e021f */
[----:B------:R-:W-:Y:S02]  /*d040*/  IMAD R4, R3, R21, R10 ;  /* 0x0000001503047224 */ /* 0x000fe400078e020a */
[----:B------:R-:W-:-:S03]  /*d050*/  IMAD.MOV.U32 R6, RZ, RZ, 0x1 ;  /* 0x00000001ff067424 */ /* 0x000fc600078e00ff */
[----:B------:R-:W-:Y:S02]  /*d060*/  SEL R30, R4, R31, !P0 ;  /* 0x0000001f041e7207 */ /* 0x000fe40004000000 */
[----:B------:R-:W-:-:S07]  /*d070*/  SEL R31, R31, R4, !P0 ;  /* 0x000000041f1f7207 */ /* 0x000fce0004000000 */
.L_x_302:
[----:B------:R-:W-:-:S08]  /*d080*/  NOP ;  /* 0x0000000000007918 */ /* 0x000fd00000000000 */
[----:B------:R-:W0:-:S00]  /*d090*/  USETMAXREG.DEALLOC.CTAPOOL 0x28 ;  /* 0x00000028000079c8 */ /* 0x000e0000080e0500 */
[----:B0-----:R-:W-:-:S13]  /*d0a0*/  ISETP.NE.AND P0, PT, R0, RZ, PT ;  /* 0x000000ff0000720c */ /* 0x001fda0003f05270 */
[----:B------:R-:W-:Y:S05]  /*d0b0*/  @P0 EXIT ;  /* 0x000000000000094d */ /* 0x000fea0003800000 */
[----:B------:R-:W-:Y:S01]  /*d0c0*/  LOP3.LUT P0, RZ, R6, 0xff, RZ, 0xc0, !PT ;  /* 0x000000ff06ff7812 */ /* 0x000fe2000780c0ff */
[----:B------:R-:W-:Y:S02]  /*d0d0*/  IMAD.MOV.U32 R27, RZ, RZ, 0x1 ;  /* 0x00000001ff1b7424 */ /* 0x000fe400078e00ff */
[----:B------:R-:W-:-:S10]  /*d0e0*/  IMAD.MOV.U32 R28, RZ, RZ, RZ ;  /* 0x000000ffff1c7224 */ /* 0x000fd400078e00ff */
[----:B------:R-:W-:Y:S05]  /*d0f0*/  @!P0 BRA `(.L_x_305) ;  /* 0x0000000c00e48947 */ /* 0x000fea0003800000 */
[----:B------:R-:W0:Y:S01]  /*d100*/  LDC R0, c[0x0][0x28c] ;  /* 0x0000a300ff007b82 */ /* 0x000e220000000800 */
[----:B------:R-:W-:Y:S01]  /*d110*/  ULDC UR41, c[0x0][0x658] ;  /* 0x0001960000297ab9 */ /* 0x000fe20000000800 */
[----:B------:R-:W-:Y:S01]  /*d120*/  UMOV UR5, 0xffffffff ;  /* 0xffffffff00057882 */ /* 0x000fe20000000000 */
[----:B------:R-:W-:Y:S01]  /*d130*/  ULDC UR4, c[0x0][0xc] ;  /* 0x0000030000047ab9 */ /* 0x000fe20000000800 */
[----:B------:R-:W-:Y:S01]  /*d140*/  USHF.L.U32 UR42, UR5, UR41, URZ ;  /* 0x00000029052a7299 */ /* 0x000fe2000800063f */
[C---:B------:R-:W-:Y:S01]  /*d150*/  LOP3.LUT P1, RZ, R18.reuse, 0x7f, RZ, 0xc0, !PT ;  /* 0x0000007f12ff7812 */ /* 0x040fe2000782c0ff */
[----:B------:R-:W-:Y:S01]  /*d160*/  UMOV UR6, 0x1 ;  /* 0x0000000100067882 */ /* 0x000fe20000000000 */
[----:B------:R-:W-:Y:S01]  /*d170*/  LOP3.LUT P0, RZ, R18, 0x1f, RZ, 0xc0, !PT ;  /* 0x0000001f12ff7812 */ /* 0x000fe2000780c0ff */
[----:B------:R-:W-:Y:S01]  /*d180*/  ULDC UR5, c[0x0][0x10] ;  /* 0x0000040000057ab9 */ /* 0x000fe20000000800 */
[----:B------:R-:W-:Y:S01]  /*d190*/  USHF.L.U32 UR41, UR6, UR41, URZ ;  /* 0x0000002906297299 */ /* 0x000fe2000800063f */
[----:B------:R-:W-:Y:S01]  /*d1a0*/  BSSY B7, `(.L_x_305) ;  /* 0x00000ee000077945 */ /* 0x000fe20003800000 */
[----:B------:R-:W-:Y:S01]  /*d1b0*/  UIMAD.WIDE.U32 UR4, UR4, UR5, URZ ;  /* 0x00000005040472a5 */ /* 0x000fe2000f8e003f */
[----:B------:R-:W-:Y:S01]  /*d1c0*/  PLOP3.LUT P0, PT, P0, P1, PT, 0x8a, 0x0 ;  /* 0x000000000000781c */ /* 0x000fe20000703172 */
[----:B------:R-:W-:Y:S01]  /*d1d0*/  ULDC UR6, c[0x0][0x14] ;  /* 0x0000050000067ab9 */ /* 0x000fe20000000800 */
[----:B------:R-:W-:Y:S01]  /*d1e0*/  P2R R4, PR, RZ, 0x2 ;  /* 0x00000002ff047803 */ /* 0x000fe20000000000 */
[----:B------:R-:W-:Y:S01]  /*d1f0*/  UIMAD.WIDE.U32 UR38, UR4, UR6, URZ ;  /* 0x00000006042672a5 */ /* 0x000fe2000f8e003f */
[----:B------:R-:W-:Y:S01]  /*d200*/  IMAD.MOV.U32 R24, RZ, RZ, 0x1 ;  /* 0x00000001ff187424 */ /* 0x000fe200078e00ff */
[----:B------:R-:W-:Y:S01]  /*d210*/  UIMAD UR43, UR5, UR6, URZ ;  /* 0x00000006052b72a4 */ /* 0x000fe2000f8e023f */
[----:B------:R-:W-:Y:S01]  /*d220*/  LOP3.LUT R26, R19, 0x2, RZ, 0xfc, !PT ;  /* 0x00000002131a7812 */ /* 0x000fe200078efcff */
[----:B------:R-:W-:Y:S01]  /*d230*/  IMAD.MOV.U32 R27, RZ, RZ, 0x1 ;  /* 0x00000001ff1b7424 */ /* 0x000fe200078e00ff */
[----:B------:R-:W-:Y:S01]  /*d240*/  P2R R32, PR, RZ, 0x1 ;  /* 0x00000001ff207803 */ /* 0x000fe20000000000 */
[----:B------:R-:W-:Y:S01]  /*d250*/  IMAD.MOV.U32 R28, RZ, RZ, RZ ;  /* 0x000000ffff1c7224 */ /* 0x000fe200078e00ff */
[----:B------:R-:W-:Y:S01]  /*d260*/  ULDC UR40, c[0x0][0x600] ;  /* 0x0001800000287ab9 */ /* 0x000fe20000000800 */
[----:B------:R-:W-:Y:S01]  /*d270*/  ULOP3.LUT UR42, URZ, UR42, URZ, 0x33, !UPT ;  /* 0x0000002a3f2a7292 */ /* 0x000fe2000f8e333f */
[----:B0-----:R-:W-:Y:S01]  /*d280*/  VIADD R0, R0, 0x7f ;  /* 0x0000007f00007836 */ /* 0x001fe20000000000 */
[----:B------:R-:W-:-:S02]  /*d290*/  UIADD3 UR40, UR40, -0x1, URZ ;  /* 0xffffffff28287890 */ /* 0x000fc4000fffe03f */
[----:B------:R-:W-:Y:S02]  /*d2a0*/  UIADD3 UR43, UR39, UR43, URZ ;  /* 0x0000002b272b7290 */ /* 0x000fe4000fffe03f */
[----:B------:R-:W-:Y:S01]  /*d2b0*/  SHF.R.S32.HI R3, RZ, 0x1f, R0 ;  /* 0x0000001fff037819 */ /* 0x000fe20000011400 */
[----:B------:R-:W-:-:S03]  /*d2c0*/  ULDC.64 UR36, c[0x0][0x198] ;  /* 0x0000660000247ab9 */ /* 0x000fc60000000a00 */
[----:B------:R-:W-:-:S04]  /*d2d0*/  LEA.HI R3, R3, R0, RZ, 0x7 ;  /* 0x0000000003037211 */ /* 0x000fc800078f38ff */
[----:B------:R-:W-:-:S05]  /*d2e0*/  SHF.R.S32.HI R25, RZ, 0x7, R3 ;  /* 0x00000007ff197819 */ /* 0x000fca0000011403 */
[----:B------:R-:W-:-:S07]  /*d2f0*/  VIADD R23, R25, 0x1 ;  /* 0x0000000119177836 */ /* 0x000fce0000000000 */
.L_x_319:
[----:B------:R-:W-:-:S03]  /*d300*/  UMOV UR4, 0xffffffff ;  /* 0xffffffff00047882 */ /* 0x000fc60000000000 */
[----:B------:R-:W-:Y:S05]  /*d310*/  BRA.DIV UR4, `(.L_x_306) ;  /* 0x0000001204747947 */ /* 0x000fea000b800000 */
[----:B------:R-:W-:-:S13]  /*d320*/  ELECT P6, URZ, PT ;  /* 0x00000000003f782f */ /* 0x000fda00038c0000 */
.L_x_332:
[----:B------:R-:W-:Y:S04]  /*d330*/  BSSY B6, `(.L_x_307) ;  /* 0x0000062000067945 */ /* 0x000fe80003800000 */
[----:B------:R-:W-:Y:S05]  /*d340*/  @!P6 BRA `(.L_x_308) ;  /* 0x000000040080e947 */ /* 0x000fea0003800000 */
[----:B------:R-:W0:Y:S01]  /*d350*/  S2R R3, SR_CgaCtaId ;  /* 0x0000000000037919 */ /* 0x000e220000008800 */
[----:B------:R-:W-:-:S04]  /*d360*/  MOV R22, 0x400 ;  /* 0x0000040000167802 */ /* 0x000fc80000000f00 */
[----:B0-----:R-:W-:-:S05]  /*d370*/  LEA R22, R3, R22, 0x18 ;  /* 0x0000001603167211 */ /* 0x001fca00078ec0ff */
[----:B------:R-:W-:-:S05]  /*d380*/  VIADD R0, R22, 0x800 ;  /* 0x0000080016007836 */ /* 0x000fca0000000000 */
[----:B------:R-:W-:-:S13]  /*d390*/  LOP3.LUT P0, RZ, R0, 0x3ff, RZ, 0xc0, !PT ;  /* 0x000003ff00ff7812 */ /* 0x000fda000780c0ff */
[----:B------:R-:W-:Y:S05]  /*d3a0*/  @!P0 BRA `(.L_x_309) ;  /* 0x0000000000408947 */ /* 0x000fea0003800000 */
[----:B------:R-:W-:Y:S01]  /*d3b0*/  MOV R14, 0x0 ;  /* 0x00000000000e7802 */ /* 0x000fe20000000f00 */
[----:B------:R-:W-:Y:S01]  /*d3c0*/  ULDC.64 UR4, c[0x4][0x70] ;  /* 0x01001c0000047ab9 */ /* 0x000fe20000000a00 */
[----:B------:R-:W-:Y:S01]  /*d3d0*/  ULDC.64 UR6, c[0x4][0x8] ;  /* 0x0100020000067ab9 */ /* 0x000fe20000000a00 */
[----:B------:R-:W-:Y:S02]  /*d3e0*/  IMAD.U32 R4, RZ, RZ, UR4 ;  /* 0x00000004ff047e24 */ /* 0x000fe4000f8e00ff */
[----:B------:R-:W-:Y:S01]  /*d3f0*/  IMAD.U32 R5, RZ, RZ, UR5 ;  /* 0x00000005ff057e24 */ /* 0x000fe2000f8e00ff */
[----:B------:R-:W0:Y:S01]  /*d400*/  LDC.64 R14, c[0x4][R14] ;  /* 0x010000000e0e7b82 */ /* 0x000e220000000a00 */
[----:B------:R-:W-:Y:S01]  /*d410*/  ULDC.64 UR4, c[0x4][0x78] ;  /* 0x01001e0000047ab9 */ /* 0x000fe20000000a00 */
[----:B------:R-:W-:Y:S02]  /*d420*/  IMAD.U32 R10, RZ, RZ, UR6 ;  /* 0x00000006ff0a7e24 */ /* 0x000fe4000f8e00ff */
[----:B------:R-:W-:-:S02]  /*d430*/  IMAD.U32 R6, RZ, RZ, UR4 ;  /* 0x00000004ff067e24 */ /* 0x000fc4000f8e00ff */
[----:B------:R-:W-:Y:S02]  /*d440*/  IMAD.U32 R7, RZ, RZ, UR5 ;  /* 0x00000005ff077e24 */ /* 0x000fe4000f8e00ff */
[----:B------:R-:W-:Y:S02]  /*d450*/  IMAD.U32 R11, RZ, RZ, UR7 ;  /* 0x00000007ff0b7e24 */ /* 0x000fe4000f8e00ff */
[----:B------:R-:W-:Y:S02]  /*d460*/  IMAD.MOV.U32 R8, RZ, RZ, 0x70 ;  /* 0x00000070ff087424 */ /* 0x000fe400078e00ff */
[----:B------:R-:W-:Y:S02]  /*d470*/  IMAD.MOV.U32 R12, RZ, RZ, 0x1 ;  /* 0x00000001ff0c7424 */ /* 0x000fe400078e00ff */
[----:B------:R-:W-:-:S07]  /*d480*/  IMAD.MOV.U32 R13, RZ, RZ, RZ ;  /* 0x000000ffff0d7224 */ /* 0x000fce00078e00ff */
[----:B------:R-:W-:-:S07]  /*d490*/  LEPC R20, `(.L_x_309) ;  /* 0x000000001014794e */ /* 0x000fce0000000000 */
[----:B0-----:R-:W-:Y:S05]  /*d4a0*/  CALL.ABS.NOINC R14 ;  /* 0x000000000e007343 */ /* 0x001fea0003c00000 */
.L_x_309:
        /* <DEDUP_REMOVED lines=19> */
.L_x_310:
[----:B------:R-:W0:Y:S02]  /*d5e0*/  LDC R0, c[0x0][0x28c] ;  /* 0x0000a300ff007b82 */ /* 0x000e240000000800 */
[----:B0-----:R-:W-:-:S13]  /*d5f0*/  ISETP.GE.AND P0, PT, R0, 0x1, PT ;  /* 0x000000010000780c */ /* 0x001fda0003f06270 */
[----:B------:R-:W-:Y:S05]  /*d600*/  @!P0 BRA `(.L_x_308) ;  /* 0x0000000000d08947 */ /* 0x000fea0003800000 */
[----:B------:R-:W-:Y:S02]  /*d610*/  IMAD.SHL.U32 R30, R30, 0x100, RZ ;  /* 0x000001001e1e7824 */ /* 0x000fe400078e00ff */
[----:B------:R-:W-:Y:S02]  /*d620*/  IMAD.SHL.U32 R31, R31, 0x80, RZ ;  /* 0x000000801f1f7824 */ /* 0x000fe400078e00ff */
[----:B------:R-:W-:Y:S02]  /*d630*/  IMAD.MOV.U32 R8, RZ, RZ, RZ ;  /* 0x000000ffff087224 */ /* 0x000fe400078e00ff */
[----:B------:R-:W-:Y:S02]  /*d640*/  IMAD.MOV.U32 R0, RZ, RZ, R23 ;  /* 0x000000ffff007224 */ /* 0x000fe400078e0017 */
[----:B------:R-:W-:Y:S02]  /*d650*/  IMAD.MOV.U32 R3, RZ, RZ, R27 ;  /* 0x000000ffff037224 */ /* 0x000fe400078e001b */
[----:B------:R-:W-:-:S07]  /*d660*/  IMAD.MOV.U32 R5, RZ, RZ, R28 ;  /* 0x000000ffff057224 */ /* 0x000fce00078e001c */
.L_x_314:
[----:B------:R-:W-:Y:S01]  /*d670*/  IMAD R7, R5, 0x8, R22 ;  /* 0x0000000805077824 */ /* 0x000fe200078e0216 */
[----:B------:R-:W-:Y:S02]  /*d680*/  SHF.L.U32 R4, R3, 0x1f, RZ ;  /* 0x0000001f03047819 */ /* 0x000fe400000006ff */
[----:B------:R-:W-:Y:S02]  /*d690*/  LOP3.LUT P1, RZ, R18, 0x7f, RZ, 0xc0, !PT ;  /* 0x0000007f12ff7812 */ /* 0x000fe4000782c0ff */
[----:B------:R-:W0:Y:S11]  /*d6a0*/  SYNCS.PHASECHK.TRANS64.TRYWAIT P0, [R7+URZ+0x20], R4 ;  /* 0x00002004070075a7 */ /* 0x000e36000800017f */
[----:B------:R-:W1:Y:S01]  /*d6b0*/  @!P1 LDC R6, c[0x0][0x500] ;  /* 0x00014000ff069b82 */ /* 0x000e620000000800 */
[----:B0-----:R-:W-:Y:S05]  /*d6c0*/  @!P0 BRA `(.L_x_311) ;  /* 0x0000000c00a88947 */ /* 0x001fea0003800000 */
.L_x_333:
[----:B------:R-:W-:Y:S02]  /*d6d0*/  LOP3.LUT P0, RZ, R18, 0x7f, RZ, 0xc0, !PT ;  /* 0x0000007f12ff7812 */ /* 0x000fe4000780c0ff */
[----:B0-----:R-:W-:-:S11]  /*d6e0*/  PRMT R4, R26, 0x9910, RZ ;  /* 0x000099101a047816 */ /* 0x001fd600000000ff */
[----:B-1----:R0:W-:Y:S01]  /*d6f0*/  @!P0 SYNCS.ARRIVE.TRANS64 RZ, [R7+URZ], R6 ;  /* 0x0000000607ff89a7 */ /* 0x0021e2000800003f */
[----:B------:R-:W-:-:S13]  /*d700*/  ISETP.NE.AND P0, PT, R4, 0x2, PT ;  /* 0x000000020400780c */ /* 0x000fda0003f05270 */
[----:B0-----:R-:W-:Y:S05]  /*d710*/  @P0 BRA `(.L_x_312) ;  /* 0x0000000000040947 */ /* 0x001fea0003800000 */
[----:B------:R-:W-:Y:S01]  /*d720*/  BPT.TRAP 0x1 ;  /* 0x000000040000795c */ /* 0x000fe20000300000 */
.L_x_312:
[----:B------:R-:W-:-:S13]  /*d730*/  ISETP.NE.AND P0, PT, R32, RZ, PT ;  /* 0x000000ff2000720c */ /* 0x000fda0003f05270 */
[----:B------:R-:W-:Y:S05]  /*d740*/  @P0 BRA `(.L_x_313) ;  /* 0x0000000000040947 */ /* 0x000fea0003800000 */
[----:B------:R-:W-:Y:S01]  /*d750*/  BPT.TRAP 0x1 ;  /* 0x000000040000795c */ /* 0x000fe20000300000 */
.L_x_313:
[--C-:B------:R-:W-:Y:S01]  /*d760*/  IMAD R4, R5, 0x4000, R22.reuse ;  /* 0x0000400005047824 */ /* 0x100fe200078e0216 */
[----:B------:R-:W-:Y:S01]  /*d770*/  R2UR UR17, R7 ;  /* 0x00000000071172ca */ /* 0x000fe200000e0000 */
[----:B------:R-:W-:Y:S01]  /*d780*/  IMAD R6, R5, 0x8000, R22 ;  /* 0x0000800005067824 */ /* 0x000fe200078e0216 */
[----:B------:R-:W-:Y:S01]  /*d790*/  R2UR UR19, R8 ;  /* 0x00000000081372ca */ /* 0x000fe200000e0000 */
[----:B------:R-:W-:Y:S01]  /*d7a0*/  VIADD R0, R0, 0xffffffff ;  /* 0xffffffff00007836 */ /* 0x000fe20000000000 */
[----:B------:R-:W-:Y:S01]  /*d7b0*/  R2UR UR16, R4 ;  /* 0x00000000041072ca */ /* 0x000fe200000e0000 */
[----:B------:R-:W-:Y:S01]  /*d7c0*/  UIADD3 UR4, UP0, UR36, 0xf0, URZ ;  /* 0x000000f024047890 */ /* 0x000fe2000ff1e03f */
[----:B------:R-:W-:Y:S01]  /*d7d0*/  R2UR UR8, R6 ;  /* 0x00000000060872ca */ /* 0x000fe200000e0000 */
[----:B------:R-:W-:Y:S01]  /*d7e0*/  UIADD3 UR14, UP1, UR36, 0x1f0, URZ ;  /* 0x000001f0240e7890 */ /* 0x000fe2000ff3e03f */
[----:B------:R-:W-:Y:S01]  /*d7f0*/  R2UR UR20, R29 ;  /* 0x000000001d1472ca */ /* 0x000fe200000e0000 */
[----:B------:R-:W-:Y:S01]  /*d800*/  UIADD3.X UR5, URZ, UR37, URZ, UP0, !UPT ;  /* 0x000000253f057290 */ /* 0x000fe200087fe43f */
[----:B------:R-:W-:Y:S01]  /*d810*/  R2UR UR18, R31 ;  /* 0x000000001f1272ca */ /* 0x000fe200000e0000 */
[----:B------:R-:W-:Y:S01]  /*d820*/  VIADD R5, R5, 0x1 ;  /* 0x0000000105057836 */ /* 0x000fe20000000000 */
[----:B------:R-:W-:Y:S01]  /*d830*/  R2UR UR11, R30 ;  /* 0x000000001e0b72ca */ /* 0x000fe200000e0000 */
[----:B------:R-:W-:Y:S01]  /*d840*/  UIADD3.X UR15, URZ, UR37, URZ, UP1, !UPT ;  /* 0x000000253f0f7290 */ /* 0x000fe20008ffe43f */
[----:B------:R-:W-:Y:S01]  /*d850*/  ISETP.GT.AND P1, PT, R0, 0x1, PT ;  /* 0x000000010000780c */ /* 0x000fe20003f24270 */
[----:B------:R-:W-:Y:S01]  /*d860*/  UMOV UR6, 0x0 ;  /* 0x0000000000067882 */ /* 0x000fe20000000000 */
[----:B------:R-:W-:Y:S01]  /*d870*/  ISETP.NE.AND P0, PT, R5, 0x4, PT ;  /* 0x000000040500780c */ /* 0x000fe20003f05270 */
[----:B------:R-:W-:Y:S01]  /*d880*/  UIADD3 UR16, UR16, 0x800, URZ ;  /* 0x0000080010107890 */ /* 0x000fe2000fffe03f */
[----:B------:R-:W-:Y:S01]  /*d890*/  VIADD R8, R8, 0x80 ;  /* 0x0000008008087836 */ /* 0x000fe20000000000 */
[----:B------:R-:W-:Y:S01]  /*d8a0*/  UIADD3 UR8, UR8, 0x10800, URZ ;  /* 0x0001080008087890 */ /* 0x000fe2000fffe03f */
[----:B------:R-:W-:Y:S01]  /*d8b0*/  SEL R4, RZ, 0x1, P0 ;  /* 0x00000001ff047807 */ /* 0x000fe20000000000 */
[----:B------:R-:W-:Y:S01]  /*d8c0*/  UMOV UR7, 0x10000000 ;  /* 0x1000000000077882 */ /* 0x000fe20000000000 */
[----:B------:R-:W-:Y:S01]  /*d8d0*/  UMOV UR9, UR17 ;  /* 0x0000001100097c82 */ /* 0x000fe20008000000 */
[----:B------:R-:W-:Y:S01]  /*d8e0*/  UMOV UR10, UR19 ;  /* 0x00000013000a7c82 */ /* 0x000fe20008000000 */
[----:B------:R-:W-:Y:S01]  /*d8f0*/  UMOV UR12, UR20 ;  /* 0x00000014000c7c82 */ /* 0x000fe20008000000 */
[----:B------:R-:W-:Y:S01]  /*d900*/  LOP3.LUT R3, R3, R4, RZ, 0x3c, !PT ;  /* 0x0000000403037212 */ /* 0x000fe200078e3cff */
[----:B------:R0:W-:Y:S01]  /*d910*/  UTMALDG.3D [UR16], [UR4], desc[UR6] ;  /* 0x00000610040075b4 */ /* 0x0001e20008011000 */
[----:B------:R-:W-:Y:S01]  /*d920*/  SEL R5, R5, RZ, P0 ;  /* 0x000000ff05057207 */ /* 0x000fe20000000000 */
[----:B------:R0:W-:Y:S02]  /*d930*/  UTMALDG.3D [UR8], [UR14], desc[UR6] ;  /* 0x000006080e0075b4 */ /* 0x0001e40008011000 */
[----:B0-----:R-:W-:Y:S05]  /*d940*/  @P1 BRA `(.L_x_314) ;  /* 0xfffffffc00481947 */ /* 0x001fea000383ffff */
.L_x_308:
[----:B------:R-:W-:Y:S05]  /*d950*/  BSYNC B6 ;  /* 0x0000000000067941 */ /* 0x000fea0003800000 */
.L_x_307:
[----:B------:R-:W-:Y:S01]  /*d960*/  LOP3.LUT P1, RZ, R24, 0xff, RZ, 0xc0, !PT ;  /* 0x000000ff18ff7812 */ /* 0x000fe2000782c0ff */
[----:B------:R-:W-:Y:S01]  /*d970*/  IMAD.IADD R28, R25, 0x1, R28 ;  /* 0x00000001191c7824 */ /* 0x000fe200078e021c */
[----:B------:R-:W-:Y:S01]  /*d980*/  IADD3 R16, P2, R16, UR38, RZ ;  /* 0x0000002610107c10 */ /* 0x000fe2000ff5e0ff */
[----:B------:R-:W-:Y:S01]  /*d990*/  ULDC.64 UR4, c[0x0][0x650] ;  /* 0x0001940000047ab9 */ /* 0x000fe20000000a00 */
[----:B------:R-:W-:Y:S01]  /*d9a0*/  BSSY B0, `(.L_x_315) ;  /* 0x000006b000007945 */ /* 0x000fe20003800000 */
[----:B------:R-:W-:Y:S01]  /*d9b0*/  IMAD.MOV.U32 R31, RZ, RZ, -0x1 ;  /* 0xffffffffff1f7424 */ /* 0x000fe200078e00ff */
[----:B------:R-:W-:Y:S01]  /*d9c0*/  SHF.R.U32.HI R0, RZ, 0x2, R28 ;  /* 0x00000002ff007819 */ /* 0x000fe2000001161c */
[----:B------:R-:W-:Y:S01]  /*d9d0*/  IMAD.MOV.U32 R30, RZ, RZ, -0x1 ;  /* 0xffffffffff1e7424 */ /* 0x000fe200078e00ff */
[----:B------:R-:W-:Y:S01]  /*d9e0*/  ISETP.GT.U32.AND P0, PT, R28, 0x3, PT ;  /* 0x000000031c00780c */ /* 0x000fe20003f04070 */
[----:B------:R-:W-:Y:S01]  /*d9f0*/  IMAD.MOV.U32 R29, RZ, RZ, -0x1 ;  /* 0xffffffffff1d7424 */ /* 0x000fe200078e00ff */
[----:B------:R-:W-:-:S02]  /*da00*/  LOP3.LUT R0, R0, 0x1, RZ, 0xc0, !PT ;  /* 0x0000000100007812 */ /* 0x000fc400078ec0ff */
[----:B------:R-:W-:Y:S01]  /*da10*/  ISETP.LT.U32.AND P0, PT, R25, 0x4, P0 ;  /* 0x000000041900780c */ /* 0x000fe20000701070 */
[----:B------:R-:W0:Y:S01]  /*da20*/  @P1 S2R R4, SR_CgaCtaId ;  /* 0x0000000000041919 */ /* 0x000e220000008800 */
[----:B------:R-:W-:Y:S02]  /*da30*/  @P1 MOV R3, 0x400 ;  /* 0x0000040000031802 */ /* 0x000fe40000000f00 */
[----:B------:R-:W-:Y:S02]  /*da40*/  IADD3.X R17, R17, UR43, RZ, P2, !PT ;  /* 0x0000002b11117c10 */ /* 0x000fe400097fe4ff */
[----:B------:R-:W-:Y:S02]  /*da50*/  ISETP.GE.U32.AND P2, PT, R16, UR4, PT ;  /* 0x0000000410007c0c */ /* 0x000fe4000bf46070 */
[----:B------:R-:W-:Y:S02]  /*da60*/  LOP3.LUT R28, R28, 0x3, RZ, 0xc0, !PT ;  /* 0x000000031c1c7812 */ /* 0x000fe400078ec0ff */
[----:B------:R-:W-:-:S02]  /*da70*/  PRMT R24, RZ, 0x7610, R24 ;  /* 0x00007610ff187816 */ /* 0x000fc40000000018 */
[----:B0-----:R-:W-:-:S04]  /*da80*/  @P1 LEA R3, R4, R3, 0x18 ;  /* 0x0000000304031211 */ /* 0x001fc800078ec0ff */
[----:B------:R0:W-:Y:S01]  /*da90*/  @P1 SYNCS.ARRIVE.TRANS64.A1T0 RZ, [R3+URZ+0x58], RZ ;  /* 0x000058ff03ff19a7 */ /* 0x0001e2000810003f */
[----:B------:R-:W-:Y:S02]  /*daa0*/  ISETP.NE.U32.AND P1, PT, R0, 0x1, PT ;  /* 0x000000010000780c */ /* 0x000fe40003f25070 */
[----:B------:R-:W-:Y:S02]  /*dab0*/  SEL R0, RZ, 0x1, !P0 ;  /* 0x00000001ff007807 */ /* 0x000fe40004000000 */
[----:B------:R-:W-:Y:S02]  /*dac0*/  ISETP.GE.U32.AND.EX P0, PT, R17, UR5, PT, P2 ;  /* 0x0000000511007c0c */ /* 0x000fe4000bf06120 */
[----:B------:R-:W-:-:S04]  /*dad0*/  ISETP.GT.U32.AND P1, PT, R25, 0x3, !P1 ;  /* 0x000000031900780c */ /* 0x000fc80004f24070 */
[----:B0-----:R-:W-:-:S04]  /*dae0*/  SEL R3, RZ, 0x1, !P1 ;  /* 0x00000001ff037807 */ /* 0x001fc80004800000 */
[--C-:B------:R-:W-:Y:S02]  /*daf0*/  LOP3.LUT R27, R3, R27, R0.reuse, 0x96, !PT ;  /* 0x0000001b031b7212 */ /* 0x100fe400078e9600 */
[----:B------:R-:W-:Y:S01]  /*db00*/  PRMT R0, RZ, 0x7610, R0 ;  /* 0x00007610ff007816 */ /* 0x000fe20000000000 */
[----:B------:R-:W-:Y:S06]  /*db10*/  @P0 BRA `(.L_x_316) ;  /* 0x00000004004c0947 */ /* 0x000fec0003800000 */
[----:B------:R-:W-:Y:S01]  /*db20*/  ULDC.64 UR4, c[0x0][0x628] ;  /* 0x00018a0000047ab9 */ /* 0x000fe20000000a00 */
[----:B------:R-:W0:Y:S01]  /*db30*/  S2R R10, SR_CTAID.X ;  /* 0x00000000000a7919 */ /* 0x000e220000002500 */
[----:B------:R-:W-:Y:S01]  /*db40*/  ISETP.NE.U32.AND P0, PT, RZ, UR4, PT ;  /* 0x00000004ff007c0c */ /* 0x000fe2000bf05070 */
[----:B------:R-:W-:Y:S01]  /*db50*/  ULDC UR7, c[0x0][0x630] ;  /* 0x00018c0000077ab9 */ /* 0x000fe20000000800 */
[----:B------:R-:W-:Y:S01]  /*db60*/  IMAD.MOV.U32 R4, RZ, RZ, R16 ;  /* 0x000000ffff047224 */ /* 0x000fe200078e0010 */
[----:B------:R-:W1:Y:S01]  /*db70*/  S2R R0, SR_CTAID.Y ;  /* 0x0000000000007919 */ /* 0x000e620000002600 */
[----:B------:R-:W-:Y:S01]  /*db80*/  ISETP.NE.AND.EX P0, PT, RZ, UR5, PT, P0 ;  /* 0x00000005ff007c0c */ /* 0x000fe2000bf05300 */
[----:B------:R-:W-:-:S12]  /*db90*/  IMAD.MOV.U32 R5, RZ, RZ, R17 ;  /* 0x000000ffff057224 */ /* 0x000fd800078e0011 */
[----:B------:R-:W-:Y:S05]  /*dba0*/  @!P0 BRA `(.L_x_317) ;  /* 0x0000000000288947 */ /* 0x000fea0003800000 */
[----:B------:R-:W-:Y:S02]  /*dbb0*/  ULDC UR6, c[0x0][0x634] ;  /* 0x00018d0000067ab9 */ /* 0x000fe40000000800 */
[----:B------:R-:W-:-:S05]  /*dbc0*/  IADD3 R9, P0, R16, UR6, RZ ;  /* 0x0000000610097c10 */ /* 0x000fca000ff1e0ff */
[----:B------:R-:W-:-:S04]  /*dbd0*/  IMAD.X R3, RZ, RZ, R17, P0 ;  /* 0x000000ffff037224 */ /* 0x000fc800000e0611 */
[----:B------:R-:W-:-:S04]  /*dbe0*/  IMAD.WIDE.U32 R6, R3, UR4, RZ ;  /* 0x0000000403067c25 */ /* 0x000fc8000f8e00ff */
[----:B------:R-:W-:-:S04]  /*dbf0*/  IMAD.WIDE.U32 R6, P0, R9, UR5, R6 ;  /* 0x0000000509067c25 */ /* 0x000fc8000f800006 */
[----:B------:R-:W-:-:S04]  /*dc00*/  IMAD.WIDE.U32 R8, R9, UR4, RZ ;  /* 0x0000000409087c25 */ /* 0x000fc8000f8e00ff */
[----:B------:R-:W-:Y:S01]  /*dc10*/  IMAD.X R5, RZ, RZ, RZ, P0 ;  /* 0x000000ffff057224 */ /* 0x000fe200000e06ff */
[----:B------:R-:W-:Y:S01]  /*dc20*/  IADD3 RZ, P0, R9, R6, RZ ;  /* 0x0000000609ff7210 */ /* 0x000fe20007f1e0ff */
[----:B------:R-:W-:-:S04]  /*dc30*/  IMAD.MOV.U32 R4, RZ, RZ, R7 ;  /* 0x000000ffff047224 */ /* 0x000fc800078e0007 */
[----:B------:R-:W-:-:S08]  /*dc40*/  IMAD.WIDE.U32.X R4, R3, UR5, R4, P0 ;  /* 0x0000000503047c25 */ /* 0x000fd000080e0404 */
.L_x_317:
[--C-:B------:R-:W-:Y:S01]  /*dc50*/  SHF.R.U64 R29, R4, UR7, R5.reuse ;  /* 0x00000007041d7c19 */ /* 0x100fe20008001205 */
[----:B------:R-:W-:Y:S01]  /*dc60*/  ULDC.64 UR4, c[0x0][0x620] ;  /* 0x0001880000047ab9 */ /* 0x000fe20000000a00 */
[----:B------:R-:W-:Y:S01]  /*dc70*/  SHF.R.U32.HI R3, RZ, UR7, R5 ;  /* 0x00000007ff037c19 */ /* 0x000fe20008011605 */
[----:B------:R-:W2:Y:S01]  /*dc80*/  LDC R15, c[0x0][0x144] ;  /* 0x00005100ff0f7b82 */ /* 0x000ea20000000800 */
[----:B------:R-:W-:Y:S01]  /*dc90*/  IADD3 R6, P0, RZ, -R29, RZ ;  /* 0x8000001dff067210 */ /* 0x000fe20007f1e0ff */
[----:B------:R-:W-:Y:S01]  /*dca0*/  ULDC.64 UR8, c[0x0][0x640] ;  /* 0x0001900000087ab9 */ /* 0x000fe20000000a00 */
[----:B0-----:R-:W-:Y:S01]  /*dcb0*/  I2FP.F32.U32 R7, R10 ;  /* 0x0000000a00077245 */ /* 0x001fe20000201000 */
[----:B------:R-:W-:Y:S02]  /*dcc0*/  ULDC UR6, c[0x0][0x608] ;  /* 0x0001820000067ab9 */ /* 0x000fe40000000800 */
[----:B------:R-:W-:Y:S01]  /*dcd0*/  IMAD.X R3, RZ, RZ, ~R3, P0 ;  /* 0x000000ffff037224 */ /* 0x000fe200000e0e03 */
[----:B------:R-:W-:Y:S01]  /*dce0*/  ISETP.NE.U32.AND P0, PT, RZ, UR8, PT ;  /* 0x00000008ff007c0c */ /* 0x000fe2000bf05070 */
[----:B------:R-:W-:Y:S01]  /*dcf0*/  IMAD.WIDE.U32 R4, R6, UR4, R16 ;  /* 0x0000000406047c25 */ /* 0x000fe2000f8e0010 */
[----:B------:R-:W0:Y:S02]  /*dd00*/  LDC R9, c[0x0][0x148] ;  /* 0x00005200ff097b82 */ /* 0x000e240000000800 */
[----:B------:R-:W-:Y:S01]  /*dd10*/  ISETP.NE.AND.EX P0, PT, RZ, UR9, PT, P0 ;  /* 0x00000009ff007c0c */ /* 0x000fe2000bf05300 */
[----:B------:R-:W-:Y:S01]  /*dd20*/  IMAD R3, R3, UR4, RZ ;  /* 0x0000000403037c24 */ /* 0x000fe2000f8e02ff */
[----:B------:R-:W-:-:S02]  /*dd30*/  ULDC UR4, c[0x0][0x150] ;  /* 0x0000540000047ab9 */ /* 0x000fc40000000800 */
[----:B------:R-:W-:Y:S01]  /*dd40*/  FMUL R7, R7, UR4 ;  /* 0x0000000407077c20 */ /* 0x000fe20008400000 */
[----:B------:R-:W-:Y:S01]  /*dd50*/  IMAD R3, R6, UR5, R3 ;  /* 0x0000000506037c24 */ /* 0x000fe2000f8e0203 */
[----:B------:R-:W-:Y:S01]  /*dd60*/  ULDC UR4, c[0x0][0x618] ;  /* 0x0001860000047ab9 */ /* 0x000fe20000000800 */
[----:B------:R-:W-:Y:S02]  /*dd70*/  ULDC UR5, c[0x0][0x154] ;  /* 0x0000550000057ab9 */ /* 0x000fe40000000800 */
[----:B------:R-:W-:Y:S01]  /*dd80*/  IMAD.IADD R5, R5, 0x1, R3 ;  /* 0x0000000105057824 */ /* 0x000fe200078e0203 */
[----:B------:R-:W3:Y:S04]  /*dd90*/  F2I.U32.TRUNC.NTZ R7, R7 ;  /* 0x0000000700077305 */ /* 0x000ee8000020f000 */
[----:B------:R-:W-:-:S02]  /*dda0*/  SHF.R.U64 R3, R4, UR4, R5 ;  /* 0x0000000404037c19 */ /* 0x000fc40008001205 */
[----:B-1----:R-:W-:-:S05]  /*ddb0*/  I2FP.F32.U32 R4, R0 ;  /* 0x0000000000047245 */ /* 0x002fca0000201000 */
[----:B------:R-:W-:Y:S01]  /*ddc0*/  FMUL R12, R4, UR5 ;  /* 0x00000005040c7c20 */ /* 0x000fe20008400000 */
[----:B------:R-:W-:Y:S01]  /*ddd0*/  SHF.R.U32.HI R4, RZ, UR4, R5 ;  /* 0x00000004ff047c19 */ /* 0x000fe20008011605 */
[----:B------:R-:W-:Y:S01]  /*dde0*/  ULDC UR4, c[0x0][0x658] ;  /* 0x0001960000047ab9 */ /* 0x000fe20000000800 */
[----:B---3--:R-:W-:Y:S02]  /*ddf0*/  IMAD.MOV R7, RZ, RZ, -R7 ;  /* 0x000000ffff077224 */ /* 0x008fe400078e0a07 */
[--C-:B------:R-:W-:Y:S01]  /*de00*/  SHF.R.U64 R11, R3, UR6, R4.reuse ;  /* 0x00000006030b7c19 */ /* 0x100fe20008001204 */
[----:B------:R-:W1:Y:S01]  /*de10*/  F2I.U32.TRUNC.NTZ R12, R12 ;  /* 0x0000000c000c7305 */ /* 0x000e62000020f000 */
[----:B------:R-:W-:Y:S01]  /*de20*/  SHF.R.U32.HI R4, RZ, UR6, R4 ;  /* 0x00000006ff047c19 */ /* 0x000fe20008011604 */
[----:B--2---:R-:W-:-:S03]  /*de30*/  IMAD R10, R15, R7, R10 ;  /* 0x000000070f0a7224 */ /* 0x004fc600078e020a */
[--C-:B------:R-:W-:Y:S02]  /*de40*/  SHF.R.U64 R8, R11, UR4, R4.reuse ;  /* 0x000000040b087c19 */ /* 0x100fe40008001204 */
[----:B------:R-:W-:-:S03]  /*de50*/  SHF.R.U32.HI R13, RZ, UR4, R4 ;  /* 0x00000004ff0d7c19 */ /* 0x000fc60008011604 */
[----:B------:R-:W-:Y:S02]  /*de60*/  IMAD.MOV.U32 R4, RZ, RZ, R8 ;  /* 0x000000ffff047224 */ /* 0x000fe400078e0008 */
[----:B------:R-:W-:Y:S01]  /*de70*/  IMAD.MOV.U32 R5, RZ, RZ, R13 ;  /* 0x000000ffff057224 */ /* 0x000fe200078e000d */
[----:B01----:R-:W-:Y:S06]  /*de80*/  @!P0 BRA `(.L_x_318) ;  /* 0x0000000000288947 */ /* 0x003fec0003800000 */
[----:B------:R-:W-:Y:S02]  /*de90*/  ULDC UR4, c[0x0][0x64c] ;  /* 0x0001930000047ab9 */ /* 0x000fe40000000800 */
[----:B------:R-:W-:-:S05]  /*dea0*/  IADD3 R5, P0, R8, UR4, RZ ;  /* 0x0000000408057c10 */ /* 0x000fca000ff1e0ff */
[----:B------:R-:W-:-:S04]  /*deb0*/  IMAD.X R13, RZ, RZ, R13, P0 ;  /* 0x000000ffff0d7224 */ /* 0x000fc800000e060d */
[----:B------:R-:W-:-:S04]  /*dec0*/  IMAD.WIDE.U32 R6, R13, UR8, RZ ;  /* 0x000000080d067c25 */ /* 0x000fc8000f8e00ff */
[----:B------:R-:W-:-:S04]  /*ded0*/  IMAD.WIDE.U32 R6, P0, R5, UR9, R6 ;  /* 0x0000000905067c25 */ /* 0x000fc8000f800006 */
[----:B------:R-:W-:-:S04]  /*dee0*/  IMAD.WIDE.U32 R4, R5, UR8, RZ ;  /* 0x0000000805047c25 */ /* 0x000fc8000f8e00ff */
[----:B------:R-:W-:Y:S01]  /*def0*/  IMAD.MOV.U32 R4, RZ, RZ, R7 ;  /* 0x000000ffff047224 */ /* 0x000fe200078e0007 */
[----:B------:R-:W-:Y:S01]  /*df00*/  IADD3 RZ, P1, R5, R6, RZ ;  /* 0x0000000605ff7210 */ /* 0x000fe20007f3e0ff */
[----:B------:R-:W-:-:S04]  /*df10*/  IMAD.X R5, RZ, RZ, RZ, P0 ;  /* 0x000000ffff057224 */ /* 0x000fc800000e06ff */
[----:B------:R-:W-:-:S08]  /*df20*/  IMAD.WIDE.U32.X R4, R13, UR9, R4, P1 ;  /* 0x000000090d047c25 */ /* 0x000fd000088e0404 */
.L_x_318:
[----:B------:R-:W-:Y:S01]  /*df30*/  ISETP.NE.AND P0, PT, R2, 0x1, PT ;  /* 0x000000010200780c */ /* 0x000fe20003f05270 */
[----:B------:R-:W-:Y:S01]  /*df40*/  ULDC UR4, c[0x0][0x648] ;  /* 0x0001920000047ab9 */ /* 0x000fe20000000800 */
[----:B------:R-:W-:Y:S01]  /*df50*/  LOP3.LUT R11, R11, UR42, RZ, 0xc0, !PT ;  /* 0x0000002a0b0b7c12 */ /* 0x000fe2000f8ec0ff */
[----:B------:R-:W-:Y:S01]  /*df60*/  IMAD.MOV R12, RZ, RZ, -R12 ;  /* 0x000000ffff0c7224 */ /* 0x000fe200078e0a0c */
[----:B------:R-:W-:Y:S01]  /*df70*/  SHF.R.U64 R4, R4, UR4, R5 ;  /* 0x0000000404047c19 */ /* 0x000fe20008001205 */
[----:B------:R-:W-:Y:S01]  /*df80*/  ULDC UR4, c[0x0][0x638] ;  /* 0x00018e0000047ab9 */ /* 0x000fe20000000800 */
[----:B------:R-:W-:Y:S01]  /*df90*/  LOP3.LUT R31, R3, UR40, RZ, 0xc0, !PT ;  /* 0x00000028031f7c12 */ /* 0x000fe2000f8ec0ff */
[----:B------:R-:W-:Y:S02]  /*dfa0*/  ULDC UR5, c[0x0][0x610] ;  /* 0x0001840000057ab9 */ /* 0x000fe40000000800 */
[----:B------:R-:W-:Y:S02]  /*dfb0*/  IMAD.MOV R5, RZ, RZ, -R4 ;  /* 0x000000ffff057224 */ /* 0x000fe400078e0a04 */
[----:B------:R-:W-:-:S02]  /*dfc0*/  IMAD R11, R4, UR41, R11 ;  /* 0x00000029040b7c24 */ /* 0x000fc4000f8e020b */
[----:B------:R-:W-:Y:S02]  /*dfd0*/  @P0 IMAD R10, R9, R12, R0 ;  /* 0x0000000c090a0224 */ /* 0x000fe400078e0200 */
[----:B------:R-:W-:Y:S01]  /*dfe0*/  IMAD R8, R5, UR4, R8 ;  /* 0x0000000405087c24 */ /* 0x000fe2000f8e0208 */
[----:B------:R-:W-:Y:S01]  /*dff0*/  ULDC UR4, c[0x0][0x600] ;  /* 0x0001800000047ab9 */ /* 0x000fe20000000800 */
[----:B------:R-:W-:Y:S02]  /*e000*/  IMAD R10, R11, UR5, R10 ;  /* 0x000000050b0a7c24 */ /* 0x000fe4000f8e020a */
[----:B------:R-:W-:Y:S02]  /*e010*/  IMAD R31, R8, UR4, R31 ;  /* 0x00000004081f7c24 */ /* 0x000fe4000f8e021f */
[----:B------:R-:W-:-:S03]  /*e020*/  IMAD.MOV.U32 R0, RZ, RZ, 0x1 ;  /* 0x00000001ff007424 */ /* 0x000fc600078e00ff */
[----:B------:R-:W-:Y:S02]  /*e030*/  SEL R30, R31, R10, !P0 ;  /* 0x0000000a1f1e7207 */ /* 0x000fe40004000000 */
[----:B------:R-:W-:-:S07]  /*e040*/  SEL R31, R10, R31, !P0 ;  /* 0x0000001f0a1f7207 */ /* 0x000fce0004000000 */
.L_x_316:
[----:B------:R-:W-:Y:S05]  /*e050*/  BSYNC B0 ;  /* 0x0000000000007941 */ /* 0x000fea0003800000 */
.L_x_315:
[----:B------:R-:W-:-:S13]  /*e060*/  LOP3.LUT P0, RZ, R0, 0xff, RZ, 0xc0, !PT ;  /* 0x000000ff00ff7812 */ /* 0x000fda000780c0ff */
[----:B------:R-:W-:Y:S05]  /*e070*/  @P0 BRA `(.L_x_319) ;  /* 0xfffffff000a00947 */ /* 0x000fea000383ffff */
[----:B------:R-:W-:Y:S05]  /*e080*/  BSYNC B7 ;  /* 0x0000000000077941 */ /* 0x000fea0003800000 */
.L_x_305:
[----:B------:R-:W-:-:S03]  /*e090*/  UMOV UR4, 0xffffffff ;  /* 0xffffffff00047882 */ /* 0x000fc60000000000 */
[----:B------:R-:W-:Y:S05]  /*e0a0*/  BRA.DIV UR4, `(.L_x_320) ;  /* 0x0000000604447947 */ /* 0x000fea000b800000 */
[----:B------:R-:W-:-:S13]  /*e0b0*/  ELECT P6, URZ, PT ;  /* 0x00000000003f782f */ /* 0x000fda00038c0000 */
.L_x_336:
[----:B------:R-:W-:Y:S04]  /*e0c0*/  BSSY B0, `(.L_x_321) ;  /* 0x000002b000007945 */ /* 0x000fe80003800000 */
[----:B------:R-:W-:Y:S05]  /*e0d0*/  @!P6 BRA `(.L_x_322) ;  /* 0x0000000000a4e947 */ /* 0x000fea0003800000 */
[----:B------:R-:W-:-:S04]  /*e0e0*/  LOP3.LUT R19, R19, 0x2, RZ, 0xfc, !PT ;  /* 0x0000000213137812 */ /* 0x000fc800078efcff */
[----:B------:R-:W-:-:S13]  /*e0f0*/  ISETP.NE.AND P0, PT, R19, 0x3, PT ;  /* 0x000000031300780c */ /* 0x000fda0003f05270 */
[----:B------:R-:W-:Y:S05]  /*e100*/  @!P0 BRA `(.L_x_323) ;  /* 0x0000000000048947 */ /* 0x000fea0003800000 */
[----:B------:R-:W-:Y:S01]  /*e110*/  BPT.TRAP 0x1 ;  /* 0x000000040000795c */ /* 0x000fe20000300000 */
.L_x_323:
[----:B------:R-:W0:Y:S01]  /*e120*/  S2R R3, SR_CgaCtaId ;  /* 0x0000000000037919 */ /* 0x000e220000008800 */
[----:B------:R-:W-:Y:S02]  /*e130*/  MOV R0, 0x400 ;  /* 0x0000040000007802 */ /* 0x000fe40000000f00 */
[----:B------:R-:W-:Y:S02]  /*e140*/  SHF.L.U32 R2, R27, 0x1f, RZ ;  /* 0x0000001f1b027819 */ /* 0x000fe400000006ff */
[----:B0-----:R-:W-:-:S05]  /*e150*/  LEA R3, R3, R0, 0x18 ;  /* 0x0000000003037211 */ /* 0x001fca00078ec0ff */
[----:B------:R-:W-:-:S04]  /*e160*/  VIADD R3, R3, 0x20 ;  /* 0x0000002003037836 */ /* 0x000fc80000000000 */
[C---:B------:R-:W-:Y:S02]  /*e170*/  IMAD R5, R28.reuse, 0x8, R3 ;  /* 0x000000081c057824 */ /* 0x040fe400078e0203 */
[----:B------:R-:W-:Y:S02]  /*e180*/  VIADD R28, R28, 0x1 ;  /* 0x000000011c1c7836 */ /* 0x000fe40000000000 */
[----:B------:R-:W0:Y:S03]  /*e190*/  SYNCS.PHASECHK.TRANS64.TRYWAIT P0, [R5+URZ], R2 ;  /* 0x00000002050075a7 */ /* 0x000e26000800017f */
[----:B------:R-:W-:-:S04]  /*e1a0*/  ISETP.NE.AND P1, PT, R28, 0x4, PT ;  /* 0x000000041c00780c */ /* 0x000fc80003f25270 */
[----:B------:R-:W-:Y:S02]  /*e1b0*/  SEL R0, RZ, 0x1, P1 ;  /* 0x00000001ff007807 */ /* 0x000fe40000800000 */
[----:B------:R-:W-:Y:S02]  /*e1c0*/  SEL R28, R28, RZ, P1 ;  /* 0x000000ff1c1c7207 */ /* 0x000fe40000800000 */
[----:B------:R-:W-:-:S03]  /*e1d0*/  LOP3.LUT R27, R27, R0, RZ, 0x3c, !PT ;  /* 0x000000001b1b7212 */ /* 0x000fc600078e3cff */
[----:B------:R-:W-:Y:S01]  /*e1e0*/  IMAD R7, R28, 0x8, R3 ;  /* 0x000000081c077824 */ /* 0x000fe200078e0203 */
[----:B------:R-:W-:Y:S01]  /*e1f0*/  SHF.L.U32 R4, R27, 0x1f, RZ ;  /* 0x0000001f1b047819 */ /* 0x000fe200000006ff */
[----:B0-----:R-:W-:Y:S06]  /*e200*/  @!P0 BRA `(.L_x_324) ;  /* 0x00000004000c8947 */ /* 0x001fec0003800000 */
.L_x_337:
[----:B------:R-:W1:Y:S01]  /*e210*/  SYNCS.PHASECHK.TRANS64.TRYWAIT P0, [R7+URZ], R4 ;  /* 0x00000004070075a7 */ /* 0x000e62000800017f */
[----:B------:R-:W-:-:S05]  /*e220*/  VIADD R0, R28, 0x1 ;  /* 0x000000011c007836 */ /* 0x000fca0000000000 */
[----:B------:R-:W-:-:S04]  /*e230*/  ISETP.NE.AND P1, PT, R0, 0x4, PT ;  /* 0x000000040000780c */ /* 0x000fc80003f25270 */
[----:B0-----:R-:W-:Y:S02]  /*e240*/  SEL R2, RZ, 0x1, P1 ;  /* 0x00000001ff027807 */ /* 0x001fe40000800000 */
[----:B------:R-:W-:Y:S02]  /*e250*/  SEL R0, R0, RZ, P1 ;  /* 0x000000ff00007207 */ /* 0x000fe40000800000 */
[----:B------:R-:W-:-:S03]  /*e260*/  LOP3.LUT R27, R27, R2, RZ, 0x3c, !PT ;  /* 0x000000021b1b7212 */ /* 0x000fc600078e3cff */
[----:B------:R-:W-:Y:S01]  /*e270*/  IMAD R6, R0, 0x8, R3 ;  /* 0x0000000800067824 */ /* 0x000fe200078e0203 */
[----:B------:R-:W-:Y:S01]  /*e280*/  SHF.L.U32 R5, R27, 0x1f, RZ ;  /* 0x0000001f1b057819 */ /* 0x000fe200000006ff */
[----:B-1----:R-:W-:Y:S06]  /*e290*/  @!P0 BRA `(.L_x_325) ;  /* 0x0000000000fc8947 */ /* 0x002fec0003800000 */
.L_x_338:
[----:B------:R-:W1:Y:S01]  /*e2a0*/  SYNCS.PHASECHK.TRANS64.TRYWAIT P0, [R6+URZ], R5 ;  /* 0x00000005060075a7 */ /* 0x000e62000800017f */
[----:B------:R-:W-:-:S05]  /*e2b0*/  VIADD R0, R0, 0x1 ;  /* 0x0000000100007836 */ /* 0x000fca0000000000 */
[----:B------:R-:W-:-:S04]  /*e2c0*/  ISETP.NE.AND P1, PT, R0, 0x4, PT ;  /* 0x000000040000780c */ /* 0x000fc80003f25270 */
[----:B------:R-:W-:Y:S02]  /*e2d0*/  SEL R2, RZ, 0x1, P1 ;  /* 0x00000001ff027807 */ /* 0x000fe40000800000 */
[----:B------:R-:W-:Y:S02]  /*e2e0*/  SEL R0, R0, RZ, P1 ;  /* 0x000000ff00007207 */ /* 0x000fe40000800000 */
[----:B------:R-:W-:Y:S01]  /*e2f0*/  LOP3.LUT R2, R27, R2, RZ, 0x3c, !PT ;  /* 0x000000021b027212 */ /* 0x000fe200078e3cff */
[----:B-1----:R-:W-:Y:S06]  /*e300*/  @!P0 BRA `(.L_x_326) ;  /* 0x0000000000f48947 */ /* 0x002fec0003800000 */
.L_x_339:
[----:B------:R-:W-:Y:S01]  /*e310*/  IMAD R3, R0, 0x8, R3 ;  /* 0x0000000800037824 */ /* 0x000fe200078e0203 */
[----:B------:R-:W-:-:S07]  /*e320*/  SHF.L.U32 R0, R2, 0x1f, RZ ;  /* 0x0000001f02007819 */ /* 0x000fce00000006ff */
.L_x_327:
[----:B--2---:R2:W3:Y:S02]  /*e330*/  SYNCS.PHASECHK.TRANS64.TRYWAIT P0, [R3+URZ], R0 ;  /* 0x00000000030075a7 */ /* 0x0044e4000800017f */
[----:B---3--:R-:W-:Y:S05]  /*e340*/  @!P0 NANOSLEEP.SYNCS 0x989680 ;  /* 0x009896800000895d */ /* 0x008fea0003900000 */
[----:B------:R-:W3:Y:S02]  /*e350*/  @!P0 SYNCS.PHASECHK.TRANS64 P0, [R3+URZ], R0 ;  /* 0x00000000030085a7 */ /* 0x000ee4000800007f */
[----:B---3--:R-:W-:Y:S05]  /*e360*/  @!P0 BRA `(.L_x_327) ;  /* 0xfffffffc00f08947 */ /* 0x008fea000383ffff */
.L_x_322:
[----:B------:R-:W-:Y:S05]  /*e370*/  BSYNC B0 ;  /* 0x0000000000007941 */ /* 0x000fea0003800000 */
.L_x_321:
[----:B------:R-:W-:Y:S05]  /*e380*/  EXIT ;  /* 0x000000000000794d */ /* 0x000fea0003800000 */
.L_x_16:
[----:B------:R-:W-:Y:S02]  /*e390*/  IMAD.MOV.U32 R12, RZ, RZ, RZ ;  /* 0x000000ffff0c7224 */ /* 0x000fe400078e00ff */
[----:B------:R-:W-:Y:S02]  /*e3a0*/  IMAD.MOV.U32 R11, RZ, RZ, 0x1f ;  /* 0x0000001fff0b7424 */ /* 0x000fe400078e00ff */
[----:B------:R-:W-:-:S07]  /*e3b0*/  IMAD.MOV.U32 R15, RZ, RZ, -0x1 ;  /* 0xffffffffff0f7424 */ /* 0x000fce00078e00ff */
[----:B012--5:R-:W-:Y:S05]  /*e3c0*/  WARPSYNC.COLLECTIVE R15, `(.L_x_328) ;  /* 0x000000000f087348 */ /* 0x027fea0003c00000 */
[----:B------:R3:W4:Y:S02]  /*e3d0*/  SHFL.IDX P6, R14, R13, R12, R11 ;  /* 0x0000000c0d0e7389 */ /* 0x00072400000c000b */
[----:B012345:R-:W-:Y:S01]  /*e3e0*/  ENDCOLLECTIVE ;  /* 0x000000000000791b */ /* 0x03ffe20003800000 */
.L_x_328:
[----:B------:R-:W-:Y:S05]  /*e3f0*/  BRA `(.L_x_329) ;  /* 0xffffff2c00cc7947 */ /* 0x000fea000383ffff */
.L_x_20:
[----:B-1----:R1:W3:Y:S02]  /*e400*/  SYNCS.PHASECHK.TRANS64.TRYWAIT P1, [R4+URZ], R3 ;  /* 0x00000003040075a7 */ /* 0x0022e4000802017f */
[----:B---3--:R-:W-:Y:S05]  /*e410*/  @!P1 NANOSLEEP.SYNCS 0x989680 ;  /* 0x009896800000995d */ /* 0x008fea0003900000 */
[----:B------:R-:W3:Y:S02]  /*e420*/  @!P1 SYNCS.PHASECHK.TRANS64 P1, [R4+URZ], R3 ;  /* 0x00000003040095a7 */ /* 0x000ee4000802007f */
[----:B---3--:R-:W-:Y:S05]  /*e430*/  @!P1 BRA `(.L_x_20) ;  /* 0xfffffffc00f09947 */ /* 0x008fea000383ffff */
[----:B------:R-:W-:Y:S05]  /*e440*/  BRA `(.L_x_19) ;  /* 0xffffff2c00f87947 */ /* 0x000fea000383ffff */
.L_x_25:
[----:B0-----:R0:W1:Y:S02]  /*e450*/  SYNCS.PHASECHK.TRANS64.TRYWAIT P1, [R7+URZ], R8 ;  /* 0x00000008070075a7 */ /* 0x001064000802017f */
[----:B-1----:R-:W-:Y:S05]  /*e460*/  @!P1 NANOSLEEP.SYNCS 0x989680 ;  /* 0x009896800000995d */ /* 0x002fea0003900000 */
[----:B------:R-:W1:Y:S02]  /*e470*/  @!P1 SYNCS.PHASECHK.TRANS64 P1, [R7+URZ], R8 ;  /* 0x00000008070095a7 */ /* 0x000e64000802007f */
[----:B-1----:R-:W-:Y:S05]  /*e480*/  @!P1 BRA `(.L_x_25) ;  /* 0xfffffffc00f09947 */ /* 0x002fea000383ffff */
[----:B------:R-:W-:Y:S05]  /*e490*/  BRA `(.L_x_24) ;  /* 0xffffff3800d87947 */ /* 0x000fea000383ffff */
.L_x_33:
[----:B0-----:R0:W1:Y:S02]  /*e4a0*/  SYNCS.PHASECHK.TRANS64.TRYWAIT P1, [R10+URZ], R9 ;  /* 0x000000090a0075a7 */ /* 0x001064000802017f */
[----:B-1----:R-:W-:Y:S05]  /*e4b0*/  @!P1 NANOSLEEP.SYNCS 0x989680 ;  /* 0x009896800000995d */ /* 0x002fea0003900000 */
[----:B------:R-:W1:Y:S02]  /*e4c0*/  @!P1 SYNCS.PHASECHK.TRANS64 P1, [R10+URZ], R9 ;  /* 0x000000090a0095a7 */ /* 0x000e64000802007f */
[----:B-1----:R-:W-:Y:S05]  /*e4d0*/  @!P1 BRA `(.L_x_33) ;  /* 0xfffffffc00f09947 */ /* 0x002fea000383ffff */
[----:B------:R-:W-:Y:S05]  /*e4e0*/  BRA `(.L_x_32) ;  /* 0xffffff4400a07947 */ /* 0x000fea000383ffff */
.L_x_306:
[----:B------:R-:W-:Y:S01]  /*e4f0*/  BSSY B0, `(.L_x_330) ;  /* 0x0000006000007945 */ /* 0x000fe20003800000 */
[----:B------:R-:W-:-:S07]  /*e500*/  IMAD.MOV.U32 R15, RZ, RZ, -0x1 ;  /* 0xffffffffff0f7424 */ /* 0x000fce00078e00ff */
[----:B------:R-:W-:Y:S05]  /*e510*/  WARPSYNC.COLLECTIVE R15, `(.L_x_331) ;  /* 0x000000000f0c7348 */ /* 0x000fea0003c00000 */
[----:B------:R-:W-:Y:S02]  /*e520*/  ELECT P6, UR62, PT ;  /* 0x00000000003e782f */ /* 0x000fe400038c0000 */
[----:B------:R-:W-:Y:S01]  /*e530*/  MOV R14, UR62 ;  /* 0x0000003e000e7c02 */ /* 0x000fe20008000f00 */
[----:B------:R-:W-:Y:S10]  /*e540*/  ENDCOLLECTIVE ;  /* 0x000000000000791b */ /* 0x000ff40003800000 */
.L_x_331:
[----:B------:R-:W-:Y:S05]  /*e550*/  BSYNC B0 ;  /* 0x0000000000007941 */ /* 0x000fea0003800000 */
.L_x_330:
[----:B------:R-:W-:Y:S05]  /*e560*/  BRA `(.L_x_332) ;  /* 0xffffffec00707947 */ /* 0x000fea000383ffff */
.L_x_311:
[----:B0-----:R0:W2:Y:S02]  /*e570*/  SYNCS.PHASECHK.TRANS64.TRYWAIT P0, [R7+URZ+0x20], R4 ;  /* 0x00002004070075a7 */ /* 0x0010a4000800017f */
[----:B--2---:R-:W-:Y:S05]  /*e580*/  @!P0 NANOSLEEP.SYNCS 0x989680 ;  /* 0x009896800000895d */ /* 0x004fea0003900000 */
[----:B------:R-:W2:Y:S02]  /*e590*/  @!P0 SYNCS.PHASECHK.TRANS64 P0, [R7+URZ+0x20], R4 ;  /* 0x00002004070085a7 */ /* 0x000ea4000800007f */
[----:B--2---:R-:W-:Y:S05]  /*e5a0*/  @!P0 BRA `(.L_x_311) ;  /* 0xfffffffc00f08947 */ /* 0x004fea000383ffff */
[----:B------:R-:W-:Y:S05]  /*e5b0*/  BRA `(.L_x_333) ;  /* 0xfffffff000447947 */ /* 0x000fea000383ffff */
.L_x_320:
[----:B------:R-:W-:Y:S01]  /*e5c0*/  BSSY B0, `(.L_x_334) ;  /* 0x0000006000007945 */ /* 0x000fe20003800000 */
[----:B------:R-:W-:-:S07]  /*e5d0*/  IMAD.MOV.U32 R15, RZ, RZ, -0x1 ;  /* 0xffffffffff0f7424 */ /* 0x000fce00078e00ff */
[----:B------:R-:W-:Y:S05]  /*e5e0*/  WARPSYNC.COLLECTIVE R15, `(.L_x_335) ;  /* 0x000000000f0c7348 */ /* 0x000fea0003c00000 */
[----:B------:R-:W-:Y:S02]  /*e5f0*/  ELECT P6, UR62, PT ;  /* 0x00000000003e782f */ /* 0x000fe400038c0000 */
[----:B------:R-:W-:Y:S01]  /*e600*/  MOV R14, UR62 ;  /* 0x0000003e000e7c02 */ /* 0x000fe20008000f00 */
[----:B------:R-:W-:Y:S10]  /*e610*/  ENDCOLLECTIVE ;  /* 0x000000000000791b */ /* 0x000ff40003800000 */
.L_x_335:
[----:B------:R-:W-:Y:S05]  /*e620*/  BSYNC B0 ;  /* 0x0000000000007941 */ /* 0x000fea0003800000 */
.L_x_334:
[----:B------:R-:W-:Y:S05]  /*e630*/  BRA `(.L_x_336) ;  /* 0xfffffff800a07947 */ /* 0x000fea000383ffff */
.L_x_324:
[----:B0-----:R0:W1:Y:S02]  /*e640*/  SYNCS.PHASECHK.TRANS64.TRYWAIT P0, [R5+URZ], R2 ;  /* 0x00000002050075a7 */ /* 0x001064000800017f */
[----:B-1----:R-:W-:Y:S05]  /*e650*/  @!P0 NANOSLEEP.SYNCS 0x989680 ;  /* 0x009896800000895d */ /* 0x002fea0003900000 */
[----:B------:R-:W1:Y:S02]  /*e660*/  @!P0 SYNCS.PHASECHK.TRANS64 P0, [R5+URZ], R2 ;  /* 0x00000002050085a7 */ /* 0x000e64000800007f */
[----:B-1----:R-:W-:Y:S05]  /*e670*/  @!P0 BRA `(.L_x_324) ;  /* 0xfffffffc00f08947 */ /* 0x002fea000383ffff */
[----:B------:R-:W-:Y:S05]  /*e680*/  BRA `(.L_x_337) ;  /* 0xfffffff800e07947 */ /* 0x000fea000383ffff */
.L_x_325:
[----:B0-----:R0:W1:Y:S02]  /*e690*/  SYNCS.PHASECHK.TRANS64.TRYWAIT P0, [R7+URZ], R4 ;  /* 0x00000004070075a7 */ /* 0x001064000800017f */
[----:B-1----:R-:W-:Y:S05]  /*e6a0*/  @!P0 NANOSLEEP.SYNCS 0x989680 ;  /* 0x009896800000895d */ /* 0x002fea0003900000 */
[----:B------:R-:W1:Y:S02]  /*e6b0*/  @!P0 SYNCS.PHASECHK.TRANS64 P0, [R7+URZ], R4 ;  /* 0x00000004070085a7 */ /* 0x000e64000800007f */
[----:B-1----:R-:W-:Y:S05]  /*e6c0*/  @!P0 BRA `(.L_x_325) ;  /* 0xfffffffc00f08947 */ /* 0x002fea000383ffff */
[----:B------:R-:W-:Y:S05]  /*e6d0*/  BRA `(.L_x_338) ;  /* 0xfffffff800f07947 */ /* 0x000fea000383ffff */
.L_x_326:
[----:B-1----:R1:W2:Y:S02]  /*e6e0*/  SYNCS.PHASECHK.TRANS64.TRYWAIT P0, [R6+URZ], R5 ;  /* 0x00000005060075a7 */ /* 0x0022a4000800017f */
[----:B--2---:R-:W-:Y:S05]  /*e6f0*/  @!P0 NANOSLEEP.SYNCS 0x989680 ;  /* 0x009896800000895d */ /* 0x004fea0003900000 */
[----:B------:R-:W2:Y:S02]  /*e700*/  @!P0 SYNCS.PHASECHK.TRANS64 P0, [R6+URZ], R5 ;  /* 0x00000005060085a7 */ /* 0x000ea4000800007f */
[----:B--2---:R-:W-:Y:S05]  /*e710*/  @!P0 BRA `(.L_x_326) ;  /* 0xfffffffc00f08947 */ /* 0x004fea000383ffff */
[----:B------:R-:W-:Y:S05]  /*e720*/  BRA `(.L_x_339) ;  /* 0xfffffff800f87947 */ /* 0x000fea000383ffff */
.L_x_340:
[----:B------:R-:W-:-:S00]  /*e730*/  BRA `(.L_x_340) ;  /* 0xfffffffc00fc7947 */ /* 0x000fc0000383ffff */
[----:B------:R-:W-:-:S00]  /*e740*/  NOP ;  /* 0x0000000000007918 */ /* 0x000fc00000000000 */
        /* <DEDUP_REMOVED lines=11> */
.L_x_341:


//--------------------- .nv.global.init           --------------------------
	.section	.nv.global.init,"aw",@progbits
.nv.global.init:
	.type		$str$24,@object
	.size		$str$24,($str$25 - $str$24)
$str$24:
        /*0000*/ 	.byte	0x28, 0x61, 0x64, 0x64, 0x72, 0x65, 0x73, 0x73, 0x20, 0x26, 0x20, 0x6d, 0x61, 0x73, 0x6b, 0x29
        /*0010*/ 	.byte	0x20, 0x3d, 0x3d, 0x20, 0x30, 0x00
	.type		$str$25,@object
	.size		$str$25,(__unnamed_1 - $str$25)
$str$25:
        /*0016*/ 	.byte	0x2f, 0x74, 0x6d, 0x70, 0x2f, 0x63, 0x75, 0x74, 0x6c, 0x61, 0x73, 0x73, 0x5f, 0x73, 0x77, 0x65
        /*0026*/ 	.byte	0x65, 0x70, 0x5f, 0x73, 0x72, 0x63, 0x2f, 0x69, 0x6e, 0x63, 0x6c, 0x75, 0x64, 0x65, 0x2f, 0x63
        /*0036*/ 	.byte	0x75, 0x74, 0x65, 0x2f, 0x70, 0x6f, 0x69, 0x6e, 0x74, 0x65, 0x72, 0x5f, 0x66, 0x6c, 0x61, 0x67
        /*0046*/ 	.byte	0x67, 0x65, 0x64, 0x2e, 0x68, 0x70, 0x70, 0x00
	.type		__unnamed_1,@object
	.size		__unnamed_1,(__unnamed_2 - __unnamed_1)
__unnamed_1:
        /*004e*/ 	.byte	0x61, 0x75, 0x74, 0x6f, 0x20, 0x63, 0x75, 0x74, 0x65, 0x3a, 0x3a, 0x61, 0x73, 0x5f, 0x70, 0x6f
        /* <DEDUP_REMOVED lines=28> */
        /*021e*/ 	.byte	0x20, 0x26, 0x5d, 0x00
	.type		__unnamed_2,@object
	.size		__unnamed_2,(.L_1 - __unnamed_2)
__unnamed_2:
        /* <DEDUP_REMOVED lines=30> */
.L_1:


//--------------------- .nv.shared._ZN7cutlass13device_kernelINS_4gemm6kernel13GemmUniversalIN4cute5tupleIJiiiiEEENS1_10collective13CollectiveMmaINS1_39MainloopSm90TmaGmmaRmemAWarpSpecializedILi4ENS5_IJNS4_1CILi1EEESB_SB_EEENS1_35KernelTmaWarpSpecializedCooperativeEEENS5_IJNSA_ILi128EEENSA_ILi256EEESF_EEENS_12float_e5m2_tENS5_IJlSB_lEEENS_12float_e4m3_tENS5_IJSB_llEEENS4_8TiledMMAINS4_8MMA_AtomIJNS4_4SM904GMMA31MMA_64x256x32_F32E4M3E5M2_RS_TNILNSP_7ScaleInE1ELSR_1EEEEEENS4_6LayoutINS5_IJNSA_ILi2EEESB_SB_EEENS5_IJSB_NSA_ILi0EEESX_EEEEENS5_IJNS4_10UnderscoreES10_S10_EEEEENS4_13SM90_TMA_LOADENS4_14ComposedLayoutINS4_7SwizzleILi3ELi4ELi3EEENS4_18smem_ptr_flag_bitsILi8EEENSU_INS5_IJNSA_ILi8EEESF_EEENS5_IJSF_SB_EEEEEEEvNS4_8identityES13_NS14_IS16_S18_NSU_INS5_IJSF_S19_EEENS5_IJSB_SF_EEEEEEENS4_9Copy_AtomIJNS4_39AutoVectorizingCopyWithAssumedAlignmentILi128EEESK_EEES1E_EENS_8epilogue10collective6detail29Sm90TmaWarpSpecializedAdapterINS1P_15DefaultEpilogueISI_SJ_SJ_NS1O_6thread17LinearCombinationISI_Li1EffLNS1T_9ScaleType4KindE0ELNS_15FloatRoundStyleE2ESI_EENS1_15EpilogueDefaultEEEEEvvEEEEvNT_6ParamsE --------------------------
	.section	.nv.shared._ZN7cutlass13device_kernelINS_4gemm6kernel13GemmUniversalIN4cute5tupleIJiiiiEEENS1_10collective13CollectiveMmaINS1_39MainloopSm90TmaGmmaRmemAWarpSpecializedILi4ENS5_IJNS4_1CILi1EEESB_SB_EEENS1_35KernelTmaWarpSpecializedCooperativeEEENS5_IJNSA_ILi128EEENSA_ILi256EEESF_EEENS_12float_e5m2_tENS5_IJlSB_lEEENS_12float_e4m3_tENS5_IJSB_llEEENS4_8TiledMMAINS4_8MMA_AtomIJNS4_4SM904GMMA31MMA_64x256x32_F32E4M3E5M2_RS_TNILNSP_7ScaleInE1ELSR_1EEEEEENS4_6LayoutINS5_IJNSA_ILi2EEESB_SB_EEENS5_IJSB_NSA_ILi0EEESX_EEEEENS5_IJNS4_10UnderscoreES10_S10_EEEEENS4_13SM90_TMA_LOADENS4_14ComposedLayoutINS4_7SwizzleILi3ELi4ELi3EEENS4_18smem_ptr_flag_bitsILi8EEENSU_INS5_IJNSA_ILi8EEESF_EEENS5_IJSF_SB_EEEEEEEvNS4_8identityES13_NS14_IS16_S18_NSU_INS5_IJSF_S19_EEENS5_IJSB_SF_EEEEEEENS4_9Copy_AtomIJNS4_39AutoVectorizingCopyWithAssumedAlignmentILi128EEESK_EEES1E_EENS_8epilogue10collective6detail29Sm90TmaWarpSpecializedAdapterINS1P_15DefaultEpilogueISI_SJ_SJ_NS1O_6thread17LinearCombinationISI_Li1EffLNS1T_9ScaleType4KindE0ELNS_15FloatRoundStyleE2ESI_EENS1_15EpilogueDefaultEEEEEvvEEEEvNT_6ParamsE,"aw",@nobits
	.sectionflags	@""
	.align	16
	.zero		1024


//--------------------- .nv.shared.reserved.0     --------------------------
	.section	.nv.shared.reserved.0,"aw",@nobits
	.weak		__nv_reservedSMEM_offset_0_alias
	.size		__nv_reservedSMEM_offset_0_alias, 0, 0
	.other		__nv_reservedSMEM_offset_0_alias,@"STO_CUDA_RESERVED_SHARED STV_DEFAULT"
__nv_reservedSMEM_offset_0_alias:
	.zero		0


//--------------------- .nv.global                --------------------------
	.section	.nv.global,"aw",@nobits
.nv.global:
	.type		_ZN40_INTERNAL_e1daa5bf_4_k_cu_0c8d7d24_260464cute1_E,@object
	.size		_ZN40_INTERNAL_e1daa5bf_4_k_cu_0c8d7d24_260464cute1_E,(_ZN40_INTERNAL_e1daa5bf_4_k_cu_0c8d7d24_260464cuda3std3__45__cpo6cbeginE - _ZN40_INTERNAL_e1daa5bf_4_k_cu_0c8d7d24_260464cute1_E)
_ZN40_INTERNAL_e1daa5bf_4_k_cu_0c8d7d24_260464cute1_E:
	.zero		1
	.type		_ZN40_INTERNAL_e1daa5bf_4_k_cu_0c8d7d24_260464cuda3std3__45__cpo6cbeginE,@object
	.size		_ZN40_INTERNAL_e1daa5bf_4_k_cu_0c8d7d24_260464cuda3std3__45__cpo6cbeginE,(_ZN40_INTERNAL_e1daa5bf_4_k_cu_0c8d7d24_260464cuda3std3__48in_placeE - _ZN40_INTERNAL_e1daa5bf_4_k_cu_0c8d7d24_260464cuda3std3__45__cpo6cbeginE)
_ZN40_INTERNAL_e1daa5bf_4_k_cu_0c8d7d24_260464cuda3std3__45__cpo6cbeginE:
	.zero		1
	.type		_ZN40_INTERNAL_e1daa5bf_4_k_cu_0c8d7d24_260464cuda3std3__48in_placeE,@object
	.size		_ZN40_INTERNAL_e1daa5bf_4_k_cu_0c8d7d24_260464cuda3std3__48in_placeE,(_ZN40_INTERNAL_e1daa5bf_4_k_cu_0c8d7d24_260464cuda3std6ranges3__45__cpo9iter_moveE - _ZN40_INTERNAL_e1daa5bf_4_k_cu_0c8d7d24_260464cuda3std3__48in_placeE)
_ZN40_INTERNAL_e1daa5bf_4_k_cu_0c8d7d24_260464cuda3std3__48in_placeE:
	.zero		1
	.type		_ZN40_INTERNAL_e1daa5bf_4_k_cu_0c8d7d24_260464cuda3std6ranges3__45__cpo9iter_moveE,@object
	.size		_ZN40_INTERNAL_e1daa5bf_4_k_cu_0c8d7d24_260464cuda3std6ranges3__45__cpo9iter_moveE,(_ZN40_INTERNAL_e1daa5bf_4_k_cu_0c8d7d24_260464cuda3std3__45__cpo5beginE - _ZN40_INTERNAL_e1daa5bf_4_k_cu_0c8d7d24_260464cuda3std6ranges3__45__cpo9iter_moveE)
_ZN40_INTERNAL_e1daa5bf_4_k_cu_0c8d7d24_260464cuda3std6ranges3__45__cpo9iter_moveE:
	.zero		1
	.type		_ZN40_INTERNAL_e1daa5bf_4_k_cu_0c8d7d24_260464cuda3std3__45__cpo5beginE,@object
	.size		_ZN40_INTERNAL_e1daa5bf_4_k_cu_0c8d7d24_260464cuda3std3__45__cpo5beginE,(_ZN40_INTERNAL_e1daa5bf_4_k_cu_0c8d7d24_260464cuda3std3__442_GLOBAL__N__e1daa5bf_4_k_cu_0c8d7d24_260466ignoreE - _ZN40_INTERNAL_e1daa5bf_4_k_cu_0c8d7d24_260464cuda3std3__45__cpo5beginE)
_ZN40_INTERNAL_e1daa5bf_4_k_cu_0c8d7d24_260464cuda3std3__45__cpo5beginE:
	.zero		1
	.type		_ZN40_INTERNAL_e1daa5bf_4_k_cu_0c8d7d24_260464cuda3std3__442_GLOBAL__N__e1daa5bf_4_k_cu_0c8d7d24_260466ignoreE,@object
	.size		_ZN40_INTERNAL_e1daa5bf_4_k_cu_0c8d7d24_260464cuda3std3__442_GLOBAL__N__e1daa5bf_4_k_cu_0c8d7d24_260466ignoreE,(_ZN40_INTERNAL_e1daa5bf_4_k_cu_0c8d7d24_260464cute7productE - _ZN40_INTERNAL_e1daa5bf_4_k_cu_0c8d7d24_260464cuda3std3__442_GLOBAL__N__e1daa5bf_4_k_cu_0c8d7d24_260466ignoreE)
_ZN40_INTERNAL_e1daa5bf_4_k_cu_0c8d7d24_260464cuda3std3__442_GLOBAL__N__e1daa5bf_4_k_cu_0c8d7d24_260466ignoreE:
	.zero		1
	.type		_ZN40_INTERNAL_e1daa5bf_4_k_cu_0c8d7d24_260464cute7productE,@object
	.size		_ZN40_INTERNAL_e1daa5bf_4_k_cu_0c8d7d24_260464cute7productE,(_ZN40_INTERNAL_e1daa5bf_4_k_cu_0c8d7d24_260464cuda3std3__45__cpo3endE - _ZN40_INTERNAL_e1daa5bf_4_k_cu_0c8d7d24_260464cute7productE)
_ZN40_INTERNAL_e1daa5bf_4_k_cu_0c8d7d24_260464cute7productE:
	.zero		1
	.type		_ZN40_INTERNAL_e1daa5bf_4_k_cu_0c8d7d24_260464cuda3std3__45__cpo3endE,@object
	.size		_ZN40_INTERNAL_e1daa5bf_4_k_cu_0c8d7d24_260464cuda3std3__45__cpo3endE,(_ZN40_INTERNAL_e1daa5bf_4_k_cu_0c8d7d24_260464cuda3std3__419piecewise_constructE - _ZN40_INTERNAL_e1daa5bf_4_k_cu_0c8d7d24_260464cuda3std3__45__cpo3endE)
_ZN40_INTERNAL_e1daa5bf_4_k_cu_0c8d7d24_260464cuda3std3__45__cpo3endE:
	.zero		1
	.type		_ZN40_INTERNAL_e1daa5bf_4_k_cu_0c8d7d24_260464cuda3std3__419piecewise_constructE,@object
	.size		_ZN40_INTERNAL_e1daa5bf_4_k_cu_0c8d7d24_260464cuda3std3__419piecewise_constructE,(_ZN40_INTERNAL_e1daa5bf_4_k_cu_0c8d7d24_260464cuda3std3__45__cpo4cendE - _ZN40_INTERNAL_e1daa5bf_4_k_cu_0c8d7d24_260464cuda3std3__419piecewise_constructE)
_ZN40_INTERNAL_e1daa5bf_4_k_cu_0c8d7d24_260464cuda3std3__419piecewise_constructE:
	.zero		1
	.type		_ZN40_INTERNAL_e1daa5bf_4_k_cu_0c8d7d24_260464cuda3std3__45__cpo4cendE,@object
	.size		_ZN40_INTERNAL_e1daa5bf_4_k_cu_0c8d7d24_260464cuda3std3__45__cpo4cendE,(_ZN40_INTERNAL_e1daa5bf_4_k_cu_0c8d7d24_260464cuda3std6ranges3__45__cpo4swapE - _ZN40_INTERNAL_e1daa5bf_4_k_cu_0c8d7d24_260464cuda3std3__45__cpo4cendE)
_ZN40_INTERNAL_e1daa5bf_4_k_cu_0c8d7d24_260464cuda3std3__45__cpo4cendE:
	.zero		1
	.type		_ZN40_INTERNAL_e1daa5bf_4_k_cu_0c8d7d24_260464cuda3std6ranges3__45__cpo4swapE,@object
	.size		_ZN40_INTERNAL_e1daa5bf_4_k_cu_0c8d7d24_260464cuda3std6ranges3__45__cpo4swapE,(.L_9 - _ZN40_INTERNAL_e1daa5bf_4_k_cu_0c8d7d24_260464cuda3std6ranges3__45__cpo4swapE)
_ZN40_INTERNAL_e1daa5bf_4_k_cu_0c8d7d24_260464cuda3std6ranges3__45__cpo4swapE:
	.zero		1
.L_9:


//--------------------- .nv.constant0._ZN7cutlass13device_kernelINS_4gemm6kernel13GemmUniversalIN4cute5tupleIJiiiiEEENS1_10collective13CollectiveMmaINS1_39MainloopSm90TmaGmmaRmemAWarpSpecializedILi4ENS5_IJNS4_1CILi1EEESB_SB_EEENS1_35KernelTmaWarpSpecializedCooperativeEEENS5_IJNSA_ILi128EEENSA_ILi256EEESF_EEENS_12float_e5m2_tENS5_IJlSB_lEEENS_12float_e4m3_tENS5_IJSB_llEEENS4_8TiledMMAINS4_8MMA_AtomIJNS4_4SM904GMMA31MMA_64x256x32_F32E4M3E5M2_RS_TNILNSP_7ScaleInE1ELSR_1EEEEEENS4_6LayoutINS5_IJNSA_ILi2EEESB_SB_EEENS5_IJSB_NSA_ILi0EEESX_EEEEENS5_IJNS4_10UnderscoreES10_S10_EEEEENS4_13SM90_TMA_LOADENS4_14ComposedLayoutINS4_7SwizzleILi3ELi4ELi3EEENS4_18smem_ptr_flag_bitsILi8EEENSU_INS5_IJNSA_ILi8EEESF_EEENS5_IJSF_SB_EEEEEEEvNS4_8identityES13_NS14_IS16_S18_NSU_INS5_IJSF_S19_EEENS5_IJSB_SF_EEEEEEENS4_9Copy_AtomIJNS4_39AutoVectorizingCopyWithAssumedAlignmentILi128EEESK_EEES1E_EENS_8epilogue10collective6detail29Sm90TmaWarpSpecializedAdapterINS1P_15DefaultEpilogueISI_SJ_SJ_NS1O_6thread17LinearCombinationISI_Li1EffLNS1T_9ScaleType4KindE0ELNS_15FloatRoundStyleE2ESI_EENS1_15EpilogueDefaultEEEEEvvEEEEvNT_6ParamsE --------------------------
	.section	.nv.constant0._ZN7cutlass13device_kernelINS_4gemm6kernel13GemmUniversalIN4cute5tupleIJiiiiEEENS1_10collective13CollectiveMmaINS1_39MainloopSm90TmaGmmaRmemAWarpSpecializedILi4ENS5_IJNS4_1CILi1EEESB_SB_EEENS1_35KernelTmaWarpSpecializedCooperativeEEENS5_IJNSA_ILi128EEENSA_ILi256EEESF_EEENS_12float_e5m2_tENS5_IJlSB_lEEENS_12float_e4m3_tENS5_IJSB_llEEENS4_8TiledMMAINS4_8MMA_AtomIJNS4_4SM904GMMA31MMA_64x256x32_F32E4M3E5M2_RS_TNILNSP_7ScaleInE1ELSR_1EEEEEENS4_6LayoutINS5_IJNSA_ILi2EEESB_SB_EEENS5_IJSB_NSA_ILi0EEESX_EEEEENS5_IJNS4_10UnderscoreES10_S10_EEEEENS4_13SM90_TMA_LOADENS4_14ComposedLayoutINS4_7SwizzleILi3ELi4ELi3EEENS4_18smem_ptr_flag_bitsILi8EEENSU_INS5_IJNSA_ILi8EEESF_EEENS5_IJSF_SB_EEEEEEEvNS4_8identityES13_NS14_IS16_S18_NSU_INS5_IJSF_S19_EEENS5_IJSB_SF_EEEEEEENS4_9Copy_AtomIJNS4_39AutoVectorizingCopyWithAssumedAlignmentILi128EEESK_EEES1E_EENS_8epilogue10collective6detail29Sm90TmaWarpSpecializedAdapterINS1P_15DefaultEpilogueISI_SJ_SJ_NS1O_6thread17LinearCombinationISI_Li1EffLNS1T_9ScaleType4KindE0ELNS_15FloatRoundStyleE2ESI_EENS1_15EpilogueDefaultEEEEEvvEEEEvNT_6ParamsE,"a",@progbits
	.sectionflags	@""
	.align	4
.nv.constant0._ZN7cutlass13device_kernelINS_4gemm6kernel13GemmUniversalIN4cute5tupleIJiiiiEEENS1_10collective13CollectiveMmaINS1_39MainloopSm90TmaGmmaRmemAWarpSpecializedILi4ENS5_IJNS4_1CILi1EEESB_SB_EEENS1_35KernelTmaWarpSpecializedCooperativeEEENS5_IJNSA_ILi128EEENSA_ILi256EEESF_EEENS_12float_e5m2_tENS5_IJlSB_lEEENS_12float_e4m3_tENS5_IJSB_llEEENS4_8TiledMMAINS4_8MMA_AtomIJNS4_4SM904GMMA31MMA_64x256x32_F32E4M3E5M2_RS_TNILNSP_7ScaleInE1ELSR_1EEEEEENS4_6LayoutINS5_IJNSA_ILi2EEESB_SB_EEENS5_IJSB_NSA_ILi0EEESX_EEEEENS5_IJNS4_10UnderscoreES10_S10_EEEEENS4_13SM90_TMA_LOADENS4_14ComposedLayoutINS4_7SwizzleILi3ELi4ELi3EEENS4_18smem_ptr_flag_bitsILi8EEENSU_INS5_IJNSA_ILi8EEESF_EEENS5_IJSF_SB_EEEEEEEvNS4_8identityES13_NS14_IS16_S18_NSU_INS5_IJSF_S19_EEENS5_IJSB_SF_EEEEEEENS4_9Copy_AtomIJNS4_39AutoVectorizingCopyWithAssumedAlignmentILi128EEESK_EEES1E_EENS_8epilogue10collective6detail29Sm90TmaWarpSpecializedAdapterINS1P_15DefaultEpilogueISI_SJ_SJ_NS1O_6thread17LinearCombinationISI_Li1EffLNS1T_9ScaleType4KindE0ELNS_15FloatRoundStyleE2ESI_EENS1_15EpilogueDefaultEEEEEvvEEEEvNT_6ParamsE:
	.zero		1664


//--------------------- SYMBOLS --------------------------

	.type		.nv.reservedSmem.offset0,@object
	.size		.nv.reservedSmem.offset0,0x4
	.type		__assertfail,@function
